def gluon_wgmma(
    a_ptr,
    b_ptr,
    c_ptr,
    M,
    N,
    K,
    stride_am,
    stride_bk,
    stride_cm,
    BLOCK_M: gl.constexpr,
    BLOCK_N: gl.constexpr,
    BLOCK_K: gl.constexpr,
    DTYPE: gl.constexpr,
    A_LAYOUT: gl.constexpr,
    B_LAYOUT: gl.constexpr,
    C_LAYOUT: gl.constexpr,
    B_SHAPE: gl.constexpr,
    TRANS_B: gl.constexpr,
    NUM_BUFFERS: gl.constexpr,
    NUM_WARPS: gl.constexpr,
):
    a_desc = tma.make_tensor_descriptor(
        a_ptr, [M, K], [stride_am, 1], [BLOCK_M, BLOCK_K], A_LAYOUT
    )
    b_desc = tma.make_tensor_descriptor(
        b_ptr,
        [N, K] if TRANS_B else [K, N],
        [stride_bk, 1],
        B_SHAPE,
        B_LAYOUT,
    )
    c_desc = tma.make_tensor_descriptor(
        c_ptr, [M, N], [stride_cm, 1], [BLOCK_M, BLOCK_N], C_LAYOUT
    )

    a_bufs = gl.allocate_shared_memory(
        DTYPE, [NUM_BUFFERS, BLOCK_M, BLOCK_K], A_LAYOUT
    )
    b_bufs = gl.allocate_shared_memory(DTYPE, [NUM_BUFFERS] + B_SHAPE, B_LAYOUT)

    pid_m = gl.program_id(0)
    pid_n = gl.program_id(1)
    off_m = pid_m * BLOCK_M
    off_n = pid_n * BLOCK_N

    mma_layout: gl.constexpr = pick_wgmma_layout(DTYPE, BLOCK_M, BLOCK_N, NUM_WARPS)
    acc = warpgroup_mma_init(
        gl.zeros((BLOCK_M, BLOCK_N), dtype=gl.float32, layout=mma_layout)
    )

    bars = gl.allocate_shared_memory(
        gl.int64, [NUM_BUFFERS, 1], mbarrier.MBarrierLayout()
    )
    for i in gl.static_range(NUM_BUFFERS):
        mbarrier.init(bars.index(i), count=1)
    idx = 0
    phase = 0

    for k in range(0, K, BLOCK_K):
        a = a_bufs.index(idx)
        b = b_bufs.index(idx)
        bar = bars.index(idx)
        mbarrier.expect(bar, a_desc.block_type.nbytes + b_desc.block_type.nbytes)
        tma.async_copy_global_to_shared(a_desc, [off_m, k], bar, a)
        tma.async_copy_global_to_shared(
            b_desc, [off_n, k] if TRANS_B else [k, off_n], bar, b
        )
        mbarrier.wait(bar, phase=phase)

        if TRANS_B:
            b = b.permute((1, 0))
        acc = warpgroup_mma_wait(num_outstanding=0, deps=(acc,))
        acc = warpgroup_mma(a, b, acc, is_async=True)

        idx += 1
        if idx == NUM_BUFFERS:
            idx = 0
            phase ^= 1

    acc = warpgroup_mma_wait(num_outstanding=0, deps=(acc,))
    for i in gl.static_range(NUM_BUFFERS):
        mbarrier.invalidate(bars.index(i))

    c_smem = gl.allocate_shared_memory(DTYPE, [BLOCK_M, BLOCK_N], C_LAYOUT)
    c_smem.store(acc.to(DTYPE))
    fence_async_shared()
    tma.async_copy_shared_to_global(c_desc, [off_m, off_n], c_smem)
    tma.store_wait(pendings=0)

# config = {"BLOCK_K": 128, "BLOCK_M": 64, "BLOCK_N": 128, "arch": "sm_90", "dtype": "fp8e4m3", "num_buffers": 2, "num_warps": 4, "trans_b": 1}
# arch = sm_90


// ===== COMPILED SASS (sm_90a) =====

	.target	sm_90a

	.elftype	@"ET_EXEC"


//--------------------- .note.nv.tkinfo           --------------------------
	.section	.note.nv.tkinfo,"",@"SHT_NOTE"
	.sectionflags	@"SHF_NOTE_NV_TKINFO"
	.tkinfo
        /*0018*/ 	.word	0x00000002
        /*0030*/ 	.string	""
        /*0030*/ 	.string	"ptxas"
        /*0030*/ 	.string	"Cuda compilation tools, release 13.0, V13.0.88"
        /*0030*/ 	.string	"Build cuda_13.0.r13.0/compiler.36424714_0"
        /*0030*/ 	.string	"-v  -suppress-debug-info  -lineinfo  -arch sm_90a "



//--------------------- .note.nv.cuinfo           --------------------------
	.section	.note.nv.cuinfo,"",@"SHT_NOTE"
	.sectionflags	@"SHF_NOTE_NV_CUINFO"
        /*0018*/ 	.short	0x0002
        /*001a*/ 	.short	0x005a
        /*001c*/ 	.short	0x0082
	.zero		2


//--------------------- .nv.info                  --------------------------
	.section	.nv.info,"",@"SHT_CUDA_INFO"
	.align	4


	//----- nvinfo : EIATTR_REGCOUNT
	.align		4
        /*0000*/ 	.byte	0x04, 0x2f
        /*0002*/ 	.short	(.L_1 - .L_0)
	.align		4
.L_0:
        /*0004*/ 	.word	index@(gluon_wgmma)
        /*0008*/ 	.word	0x0000005a


	//----- nvinfo : EIATTR_FRAME_SIZE
	.align		4
.L_1:
        /*000c*/ 	.byte	0x04, 0x11
        /*000e*/ 	.short	(.L_3 - .L_2)
	.align		4
.L_2:
        /*0010*/ 	.word	index@(gluon_wgmma)
        /*0014*/ 	.word	0x00000000


	//----- nvinfo : EIATTR_MIN_STACK_SIZE
	.align		4
.L_3:
        /*0018*/ 	.byte	0x04, 0x12
        /*001a*/ 	.short	(.L_5 - .L_4)
	.align		4
.L_4:
        /*001c*/ 	.word	index@(gluon_wgmma)
        /*0020*/ 	.word	0x00000000
.L_5:


//--------------------- .nv.compat                --------------------------
	.section	.nv.compat,"",@"SHT_CUDA_COMPAT_INFO"
	.align	4
        /*0000*/ 	.byte	0x02, 0x09, 0x01, 0x00, 0x02, 0x02, 0x04, 0x00, 0x02, 0x05, 0x05, 0x00, 0x03, 0x07, 0x01, 0x01
        /*0010*/ 	.byte	0x02, 0x03, 0x03, 0x00, 0x02, 0x06, 0x01, 0x00, 0x04, 0x0b, 0x08, 0x00, 0x00, 0x00, 0x00, 0x00
        /*0020*/ 	.byte	0x00, 0x00, 0x00, 0x00


//--------------------- .nv.info.gluon_wgmma      --------------------------
	.section	.nv.info.gluon_wgmma,"",@"SHT_CUDA_INFO"
	.sectionflags	@""
	.align	4


	//----- nvinfo : EIATTR_CUDA_API_VERSION
	.align		4
        /*0000*/ 	.byte	0x04, 0x37
        /*0002*/ 	.short	(.L_7 - .L_6)
.L_6:
        /*0004*/ 	.word	0x00000082


	//----- nvinfo : EIATTR_KPARAM_INFO
	.align		4
.L_7:
        /*0008*/ 	.byte	0x04, 0x17
        /*000a*/ 	.short	(.L_9 - .L_8)
.L_8:
        /*000c*/ 	.word	0x00000000
        /*0010*/ 	.short	0x000a
        /*0012*/ 	.short	0x0048
        /*0014*/ 	.byte	0x00, 0xf4, 0x21, 0x00


	//----- nvinfo : EIATTR_KPARAM_INFO
	.align		4
.L_9:
        /*0018*/ 	.byte	0x04, 0x17
        /*001a*/ 	.short	(.L_11 - .L_10)
.L_10:
        /*001c*/ 	.word	0x00000000
        /*0020*/ 	.short	0x0009
        /*0022*/ 	.short	0x0040
        /*0024*/ 	.byte	0x00, 0xf4, 0x21, 0x00


	//----- nvinfo : EIATTR_KPARAM_INFO
	.align		4
.L_11:
        /*0028*/ 	.byte	0x04, 0x17
        /*002a*/ 	.short	(.L_13 - .L_12)
.L_12:
        /*002c*/ 	.word	0x00000000
        /*0030*/ 	.short	0x0008
        /*0032*/ 	.short	0x0038
        /*0034*/ 	.byte	0x00, 0xf0, 0x21, 0x00


	//----- nvinfo : EIATTR_KPARAM_INFO
	.align		4
.L_13:
        /*0038*/ 	.byte	0x04, 0x17
        /*003a*/ 	.short	(.L_15 - .L_14)
.L_14:
        /*003c*/ 	.word	0x00000000
        /*0040*/ 	.short	0x0007
        /*0042*/ 	.short	0x0030
        /*0044*/ 	.byte	0x00, 0xf0, 0x21, 0x00


	//----- nvinfo : EIATTR_KPARAM_INFO
	.align		4
.L_15:
        /*0048*/ 	.byte	0x04, 0x17
        /*004a*/ 	.short	(.L_17 - .L_16)
.L_16:
        /*004c*/ 	.word	0x00000000
        /*0050*/ 	.short	0x0006
        /*0052*/ 	.short	0x0028
        /*0054*/ 	.byte	0x00, 0xf0, 0x21, 0x00


	//----- nvinfo : EIATTR_KPARAM_INFO
	.align		4
.L_17:
        /*0058*/ 	.byte	0x04, 0x17
        /*005a*/ 	.short	(.L_19 - .L_18)
.L_18:
        /*005c*/ 	.word	0x00000000
        /*0060*/ 	.short	0x0005
        /*0062*/ 	.short	0x0020
        /*0064*/ 	.byte	0x00, 0xf0, 0x11, 0x00


	//----- nvinfo : EIATTR_KPARAM_INFO
	.align		4
.L_19:
        /*0068*/ 	.byte	0x04, 0x17
        /*006a*/ 	.short	(.L_21 - .L_20)
.L_20:
        /*006c*/ 	.word	0x00000000
        /*0070*/ 	.short	0x0004
        /*0072*/ 	.short	0x001c
        /*0074*/ 	.byte	0x00, 0xf0, 0x11, 0x00


	//----- nvinfo : EIATTR_KPARAM_INFO
	.align		4
.L_21:
        /*0078*/ 	.byte	0x04, 0x17
        /*007a*/ 	.short	(.L_23 - .L_22)
.L_22:
        /*007c*/ 	.word	0x00000000
        /*0080*/ 	.short	0x0003
        /*0082*/ 	.short	0x0018
        /*0084*/ 	.byte	0x00, 0xf0, 0x11, 0x00


	//----- nvinfo : EIATTR_KPARAM_INFO
	.align		4
.L_23:
        /*0088*/ 	.byte	0x04, 0x17
        /*008a*/ 	.short	(.L_25 - .L_24)
.L_24:
        /*008c*/ 	.word	0x00000000
        /*0090*/ 	.short	0x0002
        /*0092*/ 	.short	0x0010
        /*0094*/ 	.byte	0x00, 0xf4, 0x21, 0x00


	//----- nvinfo : EIATTR_KPARAM_INFO
	.align		4
.L_25:
        /*0098*/ 	.byte	0x04, 0x17
        /*009a*/ 	.short	(.L_27 - .L_26)
.L_26:
        /*009c*/ 	.word	0x00000000
        /*00a0*/ 	.short	0x0001
        /*00a2*/ 	.short	0x0008
        /*00a4*/ 	.byte	0x00, 0xf4, 0x21, 0x00


	//----- nvinfo : EIATTR_KPARAM_INFO
	.align		4
.L_27:
        /*00a8*/ 	.byte	0x04, 0x17
        /*00aa*/ 	.short	(.L_29 - .L_28)
.L_28:
        /*00ac*/ 	.word	0x00000000
        /*00b0*/ 	.short	0x0000
        /*00b2*/ 	.short	0x0000
        /*00b4*/ 	.byte	0x00, 0xf4, 0x21, 0x00


	//----- nvinfo : EIATTR_SPARSE_MMA_MASK
	.align		4
.L_29:
        /*00b8*/ 	.byte	0x03, 0x50
        /*00ba*/ 	.short	0x0000


	//----- nvinfo : EIATTR_MAXREG_COUNT
	.align		4
        /*00bc*/ 	.byte	0x03, 0x1b
        /*00be*/ 	.short	0x00ff


	//----- nvinfo : EIATTR_NUM_BARRIERS
	.align		4
        /*00c0*/ 	.byte	0x02, 0x4c
        /*00c2*/ 	.byte	0x01
	.zero		1


	//----- nvinfo : EIATTR_MERCURY_ISA_VERSION
	.align		4
        /*00c4*/ 	.byte	0x03, 0x5f
        /*00c6*/ 	.short	0x0101


	//----- nvinfo : EIATTR_INT_WARP_WIDE_INSTR_OFFSETS
	.align		4
        /*00c8*/ 	.byte	0x04, 0x31
        /*00ca*/ 	.short	(.L_31 - .L_30)


	//   ....[0]....
.L_30:
        /*00cc*/ 	.word	0x00001370


	//   ....[1]....
        /*00d0*/ 	.word	0x00001390


	//   ....[2]....
        /*00d4*/ 	.word	0x00001440


	//   ....[3]....
        /*00d8*/ 	.word	0x000017d0


	//   ....[4]....
        /*00dc*/ 	.word	0x000017e0


	//   ....[5]....
        /*00e0*/ 	.word	0x00001850


	//   ....[6]....
        /*00e4*/ 	.word	0x00001860


	//   ....[7]....
        /*00e8*/ 	.word	0x00001d00


	//   ....[8]....
        /*00ec*/ 	.word	0x00001d20


	//----- nvinfo : EIATTR_COOP_GROUP_MASK_REGIDS
	.align		4
.L_31:
        /*00f0*/ 	.byte	0x04, 0x29
        /*00f2*/ 	.short	(.L_33 - .L_32)


	//   ....[0]....
.L_32:
        /*00f4*/ 	.word	0xffffffff


	//   ....[1]....
        /*00f8*/ 	.word	0xffffffff


	//   ....[2]....
        /*00fc*/ 	.word	0xffffffff


	//----- nvinfo : EIATTR_COOP_GROUP_INSTR_OFFSETS
	.align		4
.L_33:
        /*0100*/ 	.byte	0x04, 0x28
        /*0102*/ 	.short	(.L_35 - .L_34)


	//   ....[0]....
.L_34:
        /*0104*/ 	.word	0x00000140


	//   ....[1]....
        /*0108*/ 	.word	0x000006e0


	//   ....[2]....
        /*010c*/ 	.word	0x00000cb0


	//----- nvinfo : EIATTR_MBARRIER_INSTR_OFFSETS
	.align		4
.L_35:
        /*0110*/ 	.byte	0x04, 0x39
        /*0112*/ 	.short	(.L_37 - .L_36)


	//   ....[0]....
.L_36:
        /*0114*/ 	.word	0x000014c0
        /*0118*/ 	.word	0x000000ff
        /*011c*/ 	.word	0x0000c000
        /*0120*/ 	.short	0x0100
        /*0122*/ 	.byte	0x10
	.zero		1


	//   ....[1]....
        /*0124*/ 	.word	0x000014e0
        /*0128*/ 	.word	0x000000ff
        /*012c*/ 	.word	0x0000c008
        /*0130*/ 	.short	0x0100
        /*0132*/ 	.byte	0x10
	.zero		1


	//   ....[2]....
        /*0134*/ 	.word	0x00001910
        /*0138*/ 	.word	0x000000ff
        /*013c*/ 	.word	0x0000c000
        /*0140*/ 	.short	0x010a
        /*0142*/ 	.byte	0x11
	.zero		1


	//   ....[3]....
        /*0144*/ 	.word	0x00001c70
        /*0148*/ 	.word	0x000000ff
        /*014c*/ 	.word	0x0000c000
        /*0150*/ 	.short	0x0108
        /*0152*/ 	.byte	0x10
	.zero		1


	//   ....[4]....
        /*0154*/ 	.word	0x00001d90
        /*0158*/ 	.word	0x000000ff
        /*015c*/ 	.word	0x0000c008
        /*0160*/ 	.short	0x0108
        /*0162*/ 	.byte	0x10
	.zero		1


	//   ....[5]....
        /*0164*/ 	.word	0x00002160
        /*0168*/ 	.word	0x000000ff
        /*016c*/ 	.word	0x0000c000
        /*0170*/ 	.short	0x010a
        /*0172*/ 	.byte	0x11
	.zero		1


	//----- nvinfo : EIATTR_NUM_MBARRIERS
	.align		4
.L_37:
        /*0174*/ 	.byte	0x03, 0x38
        /*0176*/ 	.short	0x0002


	//----- nvinfo : EIATTR_EXIT_INSTR_OFFSETS
	.align		4
        /*0178*/ 	.byte	0x04, 0x1c
        /*017a*/ 	.short	(.L_39 - .L_38)


	//   ....[0]....
.L_38:
        /*017c*/ 	.word	0x00002150


	//----- nvinfo : EIATTR_REQNTID
	.align		4
.L_39:
        /*0180*/ 	.byte	0x04, 0x10
        /*0182*/ 	.short	(.L_41 - .L_40)
.L_40:
        /*0184*/ 	.word	0x00000080
        /*0188*/ 	.word	0x00000001
        /*018c*/ 	.word	0x00000001


	//----- nvinfo : EIATTR_CRS_STACK_SIZE
	.align		4
.L_41:
        /*0190*/ 	.byte	0x04, 0x1e
        /*0192*/ 	.short	(.L_43 - .L_42)
.L_42:
        /*0194*/ 	.word	0x00000000


	//----- nvinfo : EIATTR_CBANK_PARAM_SIZE
	.align		4
.L_43:
        /*0198*/ 	.byte	0x03, 0x19
        /*019a*/ 	.short	0x0050


	//----- nvinfo : EIATTR_PARAM_CBANK
	.align		4
        /*019c*/ 	.byte	0x04, 0x0a
        /*019e*/ 	.short	(.L_45 - .L_44)
	.align		4
.L_44:
        /*01a0*/ 	.word	index@(.nv.constant0.gluon_wgmma)
        /*01a4*/ 	.short	0x0210
        /*01a6*/ 	.short	0x0050


	//----- nvinfo : EIATTR_SW_WAR
	.align		4
.L_45:
        /*01a8*/ 	.byte	0x04, 0x36
        /*01aa*/ 	.short	(.L_47 - .L_46)
.L_46:
        /*01ac*/ 	.word	0x00000008
.L_47:


//--------------------- .nv.callgraph             --------------------------
	.section	.nv.callgraph,"",@"SHT_CUDA_CALLGRAPH"
	.align	4
	.sectionentsize	8
	.align		4
        /*0000*/ 	.word	0x00000000
	.align		4
        /*0004*/ 	.word	0xffffffff
	.align		4
        /*0008*/ 	.word	0x00000000
	.align		4
        /*000c*/ 	.word	0xfffffffe
	.align		4
        /*0010*/ 	.word	0x00000000
	.align		4
        /*0014*/ 	.word	0xfffffffd
	.align		4
        /*0018*/ 	.word	0x00000000
	.align		4
        /*001c*/ 	.word	0xfffffffc


//--------------------- .text.gluon_wgmma         --------------------------
	.section	.text.gluon_wgmma,"ax",@progbits
	.align	128
        .global         gluon_wgmma
        .type           gluon_wgmma,@function
        .size           gluon_wgmma,(.L_x_53 - gluon_wgmma)
        .other          gluon_wgmma,@"STO_CUDA_ENTRY STV_DEFAULT"
gluon_wgmma:
.text.gluon_wgmma:
[----:B------:R-:W-:Y:S01]  /*0000*/  LDC R1, c[0x0][0x28] ;  /* 0x00000a00ff017b82 */ /* 0x000fe20000000800 */
[----:B------:R-:W1:Y:S07]  /*0010*/  S2R R0, SR_TID.X ;  /* 0x0000000000007919 */ /* 0x000e6e0000002100 */
[----:B------:R-:W2:Y:S01]  /*0020*/  S2UR UR4, SR_CgaCtaId ;  /* 0x00000000000479c3 */ /* 0x000ea20000008800 */
[----:B------:R-:W-:Y:S01]  /*0030*/  UMOV UR16, 0x400 ;  /* 0x0000040000107882 */ /* 0x000fe20000000000 */
[----:B------:R-:W-:Y:S01]  /*0040*/  ULDC UR6, c[0x0][0xc] ;  /* 0x0000030000067ab9 */ /* 0x000fe20000000800 */
[----:B------:R-:W-:Y:S01]  /*0050*/  ULDC.64 UR28, c[0x0][0x250] ;  /* 0x00009400001c7ab9 */ /* 0x000fe20000000a00 */
[----:B------:R-:W-:Y:S04]  /*0060*/  BSSY B0, `(.L_x_0) ;  /* 0x000001e000007945 */ /* 0x000fe80003800000 */
[----:B------:R-:W3:Y:S08]  /*0070*/  LDC R12, c[0x0][0x230] ;  /* 0x00008c00ff0c7b82 */ /* 0x000ef00000000800 */
[----:B------:R-:W-:Y:S08]  /*0080*/  S2UR UR30, SR_CTAID.Y ;  /* 0x00000000001e79c3 */ /* 0x000ff00000002600 */
[----:B------:R-:W4:Y:S01]  /*0090*/  S2UR UR5, SR_CTAID.Z ;  /* 0x00000000000579c3 */ /* 0x000f220000002700 */
[----:B--2---:R-:W-:-:S03]  /*00a0*/  ULEA UR16, UR4, UR16, 0x18 ;  /* 0x0000001004107291 */ /* 0x004fc6000f8ec03f */
[----:B------:R-:W-:Y:S01]  /*00b0*/  ULDC UR4, c[0x0][0x10] ;  /* 0x0000040000047ab9 */ /* 0x000fe20000000800 */
[----:B-1----:R-:W-:-:S03]  /*00c0*/  LOP3.LUT R7, R0, 0x7f, RZ, 0xc0, !PT ;  /* 0x0000007f00077812 */ /* 0x002fc600078ec0ff */
[----:B------:R-:W1:Y:S01]  /*00d0*/  S2UR UR31, SR_CTAID.X ;  /* 0x00000000001f79c3 */ /* 0x000e620000002500 */
[----:B---3--:R-:W-:Y:S01]  /*00e0*/  VIADD R5, R12, 0xffffffff ;  /* 0xffffffff0c057836 */ /* 0x008fe20000000000 */
[C---:B------:R-:W-:Y:S02]  /*00f0*/  ISETP.GE.U32.AND P0, PT, R7.reuse, 0x20, PT ;  /* 0x000000200700780c */ /* 0x040fe40003f06070 */
[C---:B------:R-:W-:Y:S02]  /*0100*/  ISETP.NE.U32.AND P2, PT, R7.reuse, RZ, PT ;  /* 0x000000ff0700720c */ /* 0x040fe40003f45070 */
[----:B------:R-:W-:Y:S02]  /*0110*/  LEA R4, R7, UR16, 0x2 ;  /* 0x0000001007047c11 */ /* 0x000fe4000f8e10ff */
[----:B------:R-:W2:Y:S07]  /*0120*/  LDC R6, c[0x0][0x228] ;  /* 0x00008a00ff067b82 */ /* 0x000eae0000000800 */
[----:B------:R3:W-:Y:S01]  /*0130*/  @!P0 STS [R4], RZ ;  /* 0x000000ff04008388 */ /* 0x0007e20000000800 */
[----:B------:R-:W-:-:S03]  /*0140*/  NOP ;  /* 0x0000000000007918 */ /* 0x000fc60000000000 */
[----:B------:R3:W-:Y:S01]  /*0150*/  @!P2 STS [UR16+0x20], R5 ;  /* 0x00002005ff00a988 */ /* 0x0007e20008000810 */
[----:B----4-:R-:W-:-:S04]  /*0160*/  UIMAD UR4, UR5, UR4, UR30 ;  /* 0x00000004050472a4 */ /* 0x010fc8000f8e021e */
[----:B-1----:R-:W-:-:S04]  /*0170*/  UIMAD UR4, UR4, UR6, UR31 ;  /* 0x00000006040472a4 */ /* 0x002fc8000f8e021f */
[----:B------:R-:W-:Y:S01]  /*0180*/  UIMAD UR5, UR4, 0x180, URZ ;  /* 0x00000180040578a4 */ /* 0x000fe2000f8e023f */
[----:B--2---:R-:W-:Y:S02]  /*0190*/  VIADD R6, R6, 0xffffffff ;  /* 0xffffffff06067836 */ /* 0x004fe40000000000 */
[----:B------:R-:W-:Y:S01]  /*01a0*/  UMOV UR4, URZ ;  /* 0x0000003f00047c82 */ /* 0x000fe20008000000 */
[----:B------:R-:W-:-:S04]  /*01b0*/  UIADD3 UR24, UP0, UR5, UR28, URZ ;  /* 0x0000001c05187290 */ /* 0x000fc8000ff1e03f */
[----:B------:R-:W-:Y:S01]  /*01c0*/  ULEA.HI.X.SX32 UR25, UR5, UR29, 0x1, UP0 ;  /* 0x0000001d05197291 */ /* 0x000fe200080f0e3f */
[----:B---3--:R-:W-:Y:S11]  /*01d0*/  @P2 BRA `(.L_x_1) ;  /* 0x0000000000182947 */ /* 0x008ff60003800000 */
[----:B------:R-:W1:Y:S01]  /*01e0*/  LDS R2, [UR16+0x8] ;  /* 0x00000810ff027984 */ /* 0x000e620008000800 */
[----:B------:R-:W2:Y:S01]  /*01f0*/  LDC.64 R8, c[0x0][0x210] ;  /* 0x00008400ff087b82 */ /* 0x000ea20000000a00 */
[----:B------:R-:W-:Y:S02]  /*0200*/  IMAD.MOV.U32 R3, RZ, RZ, 0x70 ;  /* 0x00000070ff037424 */ /* 0x000fe400078e00ff */
[----:B--2---:R2:W-:Y:S03]  /*0210*/  STS.64 [UR16], R8 ;  /* 0x00000008ff007988 */ /* 0x0045e60008000a10 */
[----:B-1----:R-:W-:-:S05]  /*0220*/  LOP3.LUT R2, R2, 0x10, R3, 0xd8, !PT ;  /* 0x0000001002027812 */ /* 0x002fca00078ed803 */
[----:B------:R2:W-:Y:S02]  /*0230*/  STS [UR16+0x8], R2 ;  /* 0x00000802ff007988 */ /* 0x0005e40008000810 */
.L_x_1:
[----:B------:R-:W-:Y:S05]  /*0240*/  BSYNC B0 ;  /* 0x0000000000007941 */ /* 0x000fea0003800000 */
.L_x_0:
[----:B------:R-:W-:Y:S04]  /*0250*/  BSSY B0, `(.L_x_2) ;  /* 0x000000a000007945 */ /* 0x000fe80003800000 */
[----:B------:R-:W-:Y:S05]  /*0260*/  @P2 BRA `(.L_x_3) ;  /* 0x0000000000202947 */ /* 0x000fea0003800000 */
[----:B--2---:R-:W1:Y:S01]  /*0270*/  LDS R2, [UR16+0x34] ;  /* 0x00003410ff027984 */ /* 0x004e620008000800 */
[----:B------:R-:W-:Y:S02]  /*0280*/  IMAD.MOV.U32 R3, RZ, RZ, 0x7f000000 ;  /* 0x7f000000ff037424 */ /* 0x000fe400078e00ff */
[----:B------:R-:W-:Y:S01]  /*0290*/  @!P2 IMAD.MOV.U32 R8, RZ, RZ, 0x3f ;  /* 0x0000003fff08a424 */ /* 0x000fe200078e00ff */
[----:B------:R-:W2:Y:S02]  /*02a0*/  @!P2 LDS R9, [UR16+0x38] ;  /* 0x00003810ff09a984 */ /* 0x000ea40008000800 */
[----:B-1----:R-:W-:Y:S02]  /*02b0*/  LOP3.LUT R2, R2, 0xff000000, R3, 0xb8, !PT ;  /* 0xff00000002027812 */ /* 0x002fe400078eb803 */
[----:B--2---:R-:W-:-:S03]  /*02c0*/  @!P2 LOP3.LUT R3, R9, 0xff, R8, 0xb8, !PT ;  /* 0x000000ff0903a812 */ /* 0x004fc600078eb808 */
[----:B------:R1:W-:Y:S04]  /*02d0*/  STS [UR16+0x34], R2 ;  /* 0x00003402ff007988 */ /* 0x0003e80008000810 */
[----:B------:R1:W-:Y:S02]  /*02e0*/  @!P2 STS [UR16+0x38], R3 ;  /* 0x00003803ff00a988 */ /* 0x0003e40008000810 */
.L_x_3:
[----:B------:R-:W-:Y:S05]  /*02f0*/  BSYNC B0 ;  /* 0x0000000000007941 */ /* 0x000fea0003800000 */
.L_x_2:
[----:B------:R-:W-:Y:S04]  /*0300*/  BSSY B0, `(.L_x_4) ;  /* 0x000000a000007945 */ /* 0x000fe80003800000 */
[----:B------:R-:W-:Y:S05]  /*0310*/  @P2 BRA `(.L_x_5) ;  /* 0x0000000000202947 */ /* 0x000fea0003800000 */
[----:B-12---:R-:W1:Y:S01]  /*0320*/  LDS R2, [UR16+0x1c] ;  /* 0x00001c10ff027984 */ /* 0x006e620008000800 */
[----:B------:R-:W2:Y:S03]  /*0330*/  LDC.64 R10, c[0x0][0x238] ;  /* 0x00008e00ff0a7b82 */ /* 0x000ea60000000a00 */
[----:B------:R3:W-:Y:S01]  /*0340*/  STS [UR16+0x24], R6 ;  /* 0x00002406ff007988 */ /* 0x0007e20008000810 */
[--C-:B--2---:R-:W-:Y:S02]  /*0350*/  SHF.R.U32.HI R9, RZ, 0x4, R11.reuse ;  /* 0x00000004ff097819 */ /* 0x104fe4000001160b */
[----:B------:R-:W-:-:S05]  /*0360*/  SHF.R.U64 R3, R10, 0x4, R11 ;  /* 0x000000040a037819 */ /* 0x000fca000000120b */
[----:B------:R3:W-:Y:S01]  /*0370*/  STS [UR16+0xc], R3 ;  /* 0x00000c03ff007988 */ /* 0x0007e20008000810 */
[----:B-1----:R-:W-:-:S05]  /*0380*/  LOP3.LUT R2, R2, 0xf, R9, 0xb8, !PT ;  /* 0x0000000f02027812 */ /* 0x002fca00078eb809 */
[----:B------:R3:W-:Y:S02]  /*0390*/  STS [UR16+0x1c], R2 ;  /* 0x00001c02ff007988 */ /* 0x0007e40008000810 */
.L_x_5:
[----:B------:R-:W-:Y:S05]  /*03a0*/  BSYNC B0 ;  /* 0x0000000000007941 */ /* 0x000fea0003800000 */
.L_x_4:
[----:B------:R-:W-:Y:S04]  /*03b0*/  BSSY B1, `(.L_x_6) ;  /* 0x000001d000017945 */ /* 0x000fe80003800000 */
[----:B------:R-:W-:Y:S04]  /*03c0*/  BSSY B0, `(.L_x_7) ;  /* 0x0000018000007945 */ /* 0x000fe80003800000 */
[----:B------:R-:W-:Y:S05]  /*03d0*/  @P2 BRA `(.L_x_8) ;  /* 0x00000000001c2947 */ /* 0x000fea0003800000 */
[----:B-123--:R-:W1:Y:S02]  /*03e0*/  LDS R2, [UR16+0x34] ;  /* 0x00003410ff027984 */ /* 0x00ee640008000800 */
[----:B-1----:R-:W-:-:S05]  /*03f0*/  LOP3.LUT R2, R2, 0x7, RZ, 0xb8, !PT ;  /* 0x0000000702027812 */ /* 0x002fca00078eb8ff */
[----:B------:R1:W-:Y:S01]  /*0400*/  STS [UR16+0x34], R2 ;  /* 0x00003402ff007988 */ /* 0x0003e20008000810 */
[----:B------:R-:W-:Y:S05]  /*0410*/  @P2 BRA `(.L_x_9) ;  /* 0x00000000001c2947 */ /* 0x000fea0003800000 */
[----:B-1----:R-:W1:Y:S02]  /*0420*/  LDS R2, [UR16+0x34] ;  /* 0x00003410ff027984 */ /* 0x002e640008000800 */
[----:B-1----:R-:W-:-:S05]  /*0430*/  LOP3.LUT R2, R2, 0x38, RZ, 0xb8, !PT ;  /* 0x0000003802027812 */ /* 0x002fca00078eb8ff */
[----:B------:R4:W-:Y:S02]  /*0440*/  STS [UR16+0x34], R2 ;  /* 0x00003402ff007988 */ /* 0x0009e40008000810 */
.L_x_8:
[----:B------:R-:W-:Y:S05]  /*0450*/  @P2 BRA `(.L_x_10) ;  /* 0x00000000001c2947 */ /* 0x000fea0003800000 */
[----:B-1234-:R-:W1:Y:S02]  /*0460*/  LDS R2, [UR16+0x8] ;  /* 0x00000810ff027984 */ /* 0x01ee640008000800 */
[----:B-1----:R-:W-:-:S05]  /*0470*/  LOP3.LUT R2, R2, 0x780, RZ, 0xb8, !PT ;  /* 0x0000078002027812 */ /* 0x002fca00078eb8ff */
[----:B------:R2:W-:Y:S02]  /*0480*/  STS [UR16+0x8], R2 ;  /* 0x00000802ff007988 */ /* 0x0005e40008000810 */
.L_x_9:
[----:B------:R-:W-:Y:S05]  /*0490*/  @P2 BRA `(.L_x_11) ;  /* 0x0000000000282947 */ /* 0x000fea0003800000 */
[----:B-12---:R-:W1:Y:S02]  /*04a0*/  LDS R2, [UR16+0x8] ;  /* 0x00000810ff027984 */ /* 0x006e640008000800 */
[----:B-1----:R-:W-:-:S05]  /*04b0*/  LOP3.LUT R2, R2, 0x1800, RZ, 0xb8, !PT ;  /* 0x0000180002027812 */ /* 0x002fca00078eb8ff */
[----:B------:R5:W-:Y:S02]  /*04c0*/  STS [UR16+0x8], R2 ;  /* 0x00000802ff007988 */ /* 0x000be40008000810 */
.L_x_10:
[----:B------:R-:W-:Y:S05]  /*04d0*/  @P2 BREAK B0 ;  /* 0x0000000000002942 */ /* 0x000fea0003800000 */
[----:B------:R-:W-:Y:S05]  /*04e0*/  @P2 BRA `(.L_x_12) ;  /* 0x0000000000242947 */ /* 0x000fea0003800000 */
[----:B-1-3--:R-:W1:Y:S01]  /*04f0*/  LDS R3, [UR16+0x8] ;  /* 0x00000810ff037984 */ /* 0x00ae620008000800 */
[----:B--2-45:R-:W-:-:S05]  /*0500*/  IMAD.MOV.U32 R2, RZ, RZ, 0x6000 ;  /* 0x00006000ff027424 */ /* 0x034fca00078e00ff */
[----:B-1----:R-:W-:-:S04]  /*0510*/  LOP3.LUT R2, R3, 0x6000, R2, 0xd8, !PT ;  /* 0x0000600003027812 */ /* 0x002fc800078ed802 */
[----:B------:R-:W-:-:S05]  /*0520*/  LOP3.LUT R2, R2, 0x400000, RZ, 0xb8, !PT ;  /* 0x0040000002027812 */ /* 0x000fca00078eb8ff */
[----:B------:R3:W-:Y:S02]  /*0530*/  STS [UR16+0x8], R2 ;  /* 0x00000802ff007988 */ /* 0x0007e40008000810 */
.L_x_11:
[----:B------:R-:W-:Y:S05]  /*0540*/  BSYNC B0 ;  /* 0x0000000000007941 */ /* 0x000fea0003800000 */
.L_x_7:
[----:B-123--:R-:W1:Y:S02]  /*0550*/  @!P2 LDS R2, [UR16+0x8] ;  /* 0x00000810ff02a984 */ /* 0x00ee640008000800 */
[----:B-1----:R-:W-:-:S05]  /*0560*/  @!P2 LOP3.LUT R2, R2, 0x8000, RZ, 0xb8, !PT ;  /* 0x000080000202a812 */ /* 0x002fca00078eb8ff */
[----:B------:R1:W-:Y:S02]  /*0570*/  @!P2 STS [UR16+0x8], R2 ;  /* 0x00000802ff00a988 */ /* 0x0003e40008000810 */
.L_x_12:
[----:B------:R-:W-:Y:S05]  /*0580*/  BSYNC B1 ;  /* 0x0000000000017941 */ /* 0x000fea0003800000 */
.L_x_6:
[----:B------:R-:W-:Y:S05]  /*0590*/  WARPSYNC.ALL ;  /* 0x0000000000007948 */ /* 0x000fea0003800000 */
[----:B------:R-:W-:Y:S05]  /*05a0*/  @P0 BRA `(.L_x_13) ;  /* 0x0000000000280947 */ /* 0x000fea0003800000 */
[----:B-12345:R-:W1:Y:S01]  /*05b0*/  S2R R2, SR_LANEID ;  /* 0x0000000000027919 */ /* 0x03ee620000000000 */
[----:B------:R-:W-:Y:S05]  /*05c0*/  WARPSYNC.ALL ;  /* 0x0000000000007948 */ /* 0x000fea0003800000 */
[----:B-1----:R-:W-:-:S05]  /*05d0*/  IMAD.SHL.U32 R8, R2, 0x4, RZ ;  /* 0x0000000402087824 */ /* 0x002fca00078e00ff */
[----:B------:R-:W1:Y:S01]  /*05e0*/  LDS R9, [R8+UR16] ;  /* 0x0000001008097984 */ /* 0x000e620008000800 */
[----:B------:R-:W-:-:S05]  /*05f0*/  IADD3 R2, P1, R8, UR24, RZ ;  /* 0x0000001808027c10 */ /* 0x000fca000ff3e0ff */
[----:B------:R-:W-:-:S05]  /*0600*/  IMAD.X R3, RZ, RZ, UR25, P1 ;  /* 0x00000019ff037e24 */ /* 0x000fca00088e06ff */
[----:B-1----:R1:W2:Y:S01]  /*0610*/  ATOMG.E.EXCH.STRONG.GPU PT, RZ, [R2], R9 ;  /* 0x0000000902ff73a8 */ /* 0x0022a200041ee100 */
[----:B------:R-:W-:-:S04]  /*0620*/  DEPBAR {5,4,3,2,1,0} ;  /* 0x0000003f0000791a */ /* 0x000fc80000000000 */
[----:B------:R1:W-:Y:S01]  /*0630*/  UTMACCTL.IV [UR24] ;  /* 0x00000000180079b9 */ /* 0x0003e20008000000 */
[----:B------:R-:W-:Y:S01]  /*0640*/  NOP ;  /* 0x0000000000007918 */ /* 0x000fe20000000000 */
.L_x_13:
[----:B------:R-:W-:Y:S05]  /*0650*/  @P0 BRA `(.L_x_14) ;  /* 0x00000000000c0947 */ /* 0x000fea0003800000 */
[----:B------:R0:W-:Y:S01]  /*0660*/  UTMACMDFLUSH ;  /* 0x00000000000079b7 */ /* 0x0001e20000000000 */
[----:B------:R-:W-:Y:S05]  /*0670*/  @P0 BRA `(.L_x_14) ;  /* 0x0000000000040947 */ /* 0x000fea0003800000 */
[----:B------:R-:W-:-:S04]  /*0680*/  DEPBAR.LE SB0, 0x0 ;  /* 0x000080000000791a */ /* 0x000fc80000000000 */
.L_x_14:
[----:B------:R-:W-:Y:S05]  /*0690*/  WARPSYNC.ALL ;  /* 0x0000000000007948 */ /* 0x000fea0003800000 */
[----:B--2---:R-:W-:Y:S06]  /*06a0*/  BAR.SYNC.DEFER_BLOCKING 0x0 ;  /* 0x0000000000007b1d */ /* 0x004fec0000010000 */
[----:B------:R-:W-:Y:S02]  /*06b0*/  BSSY B1, `(.L_x_15) ;  /* 0x000000b000017945 */ /* 0x000fe40003800000 */
[----:B------:R-:W-:Y:S06]  /*06c0*/  BAR.SYNC.DEFER_BLOCKING 0x0 ;  /* 0x0000000000007b1d */ /* 0x000fec0000010000 */
[----:B------:R2:W-:Y:S01]  /*06d0*/  @!P0 STS [R4], RZ ;  /* 0x000000ff04008388 */ /* 0x0005e20000000800 */
[----:B------:R-:W-:Y:S01]  /*06e0*/  NOP ;  /* 0x0000000000007918 */ /* 0x000fe20000000000 */
[----:B------:R-:W-:Y:S05]  /*06f0*/  @P2 BRA `(.L_x_16) ;  /* 0x0000000000182947 */ /* 0x000fea0003800000 */
[----:B-1-345:R-:W1:Y:S01]  /*0700*/  LDS R2, [UR16+0x8] ;  /* 0x00000810ff027984 */ /* 0x03ae620008000800 */
[----:B------:R-:W3:Y:S01]  /*0710*/  LDC.64 R8, c[0x0][0x218] ;  /* 0x00008600ff087b82 */ /* 0x000ee20000000a00 */
[----:B------:R-:W-:Y:S02]  /*0720*/  IMAD.MOV.U32 R3, RZ, RZ, 0x70 ;  /* 0x00000070ff037424 */ /* 0x000fe400078e00ff */
[----:B---3--:R3:W-:Y:S03]  /*0730*/  STS.64 [UR16], R8 ;  /* 0x00000008ff007988 */ /* 0x0087e60008000a10 */
[----:B-1----:R-:W-:-:S05]  /*0740*/  LOP3.LUT R2, R2, 0x10, R3, 0xd8, !PT ;  /* 0x0000001002027812 */ /* 0x002fca00078ed803 */
[----:B------:R3:W-:Y:S02]  /*0750*/  STS [UR16+0x8], R2 ;  /* 0x00000802ff007988 */ /* 0x0007e40008000810 */
.L_x_16:
[----:B-1----:R-:W-:Y:S05]  /*0760*/  BSYNC B1 ;  /* 0x0000000000017941 */ /* 0x002fea0003800000 */
.L_x_15:
[----:B------:R-:W-:Y:S04]  /*0770*/  BSSY B2, `(.L_x_17) ;  /* 0x000000f000027945 */ /* 0x000fe80003800000 */
[----:B------:R-:W-:Y:S04]  /*0780*/  BSSY B1, `(.L_x_18) ;  /* 0x000000c000017945 */ /* 0x000fe80003800000 */
[----:B------:R-:W-:Y:S05]  /*0790*/  @P2 BRA `(.L_x_19) ;  /* 0x0000000000282947 */ /* 0x000fea0003800000 */
[----:B---345:R-:W1:Y:S01]  /*07a0*/  LDS R2, [UR16+0x34] ;  /* 0x00003410ff027984 */ /* 0x038e620008000800 */
[----:B------:R-:W-:Y:S01]  /*07b0*/  IMAD.MOV.U32 R3, RZ, RZ, 0x7f000000 ;  /* 0x7f000000ff037424 */ /* 0x000fe200078e00ff */
[----:B------:R-:W-:Y:S05]  /*07c0*/  @P2 BREAK B1 ;  /* 0x0000000000012942 */ /* 0x000fea0003800000 */
[----:B-1----:R-:W-:-:S05]  /*07d0*/  LOP3.LUT R2, R2, 0xff000000, R3, 0xb8, !PT ;  /* 0xff00000002027812 */ /* 0x002fca00078eb803 */
[----:B------:R1:W-:Y:S01]  /*07e0*/  STS [UR16+0x34], R2 ;  /* 0x00003402ff007988 */ /* 0x0003e20008000810 */
[----:B------:R-:W-:Y:S05]  /*07f0*/  @P2 BRA `(.L_x_20) ;  /* 0x0000000000182947 */ /* 0x000fea0003800000 */
[----:B------:R-:W3:Y:S01]  /*0800*/  LDS R3, [UR16+0x38] ;  /* 0x00003810ff037984 */ /* 0x000ee20008000800 */
[----:B-1----:R-:W-:-:S05]  /*0810*/  IMAD.MOV.U32 R2, RZ, RZ, 0x7f ;  /* 0x0000007fff027424 */ /* 0x002fca00078e00ff */
[----:B---3--:R-:W-:-:S05]  /*0820*/  LOP3.LUT R2, R3, 0xff, R2, 0xb8, !PT ;  /* 0x000000ff03027812 */ /* 0x008fca00078eb802 */
[----:B------:R1:W-:Y:S02]  /*0830*/  STS [UR16+0x38], R2 ;  /* 0x00003802ff007988 */ /* 0x0003e40008000810 */
.L_x_19:
[----:B------:R-:W-:Y:S05]  /*0840*/  BSYNC B1 ;  /* 0x0000000000017941 */ /* 0x000fea0003800000 */
.L_x_18:
[----:B------:R1:W-:Y:S02]  /*0850*/  @!P2 STS [UR16+0x20], R5 ;  /* 0x00002005ff00a988 */ /* 0x0003e40008000810 */
.L_x_20:
[----:B------:R-:W-:Y:S05]  /*0860*/  BSYNC B2 ;  /* 0x0000000000027941 */ /* 0x000fea0003800000 */
.L_x_17:
[----:B------:R-:W-:Y:S05]  /*0870*/  WARPSYNC.ALL ;  /* 0x0000000000007948 */ /* 0x000fea0003800000 */
[----:B-1----:R-:W1:Y:S01]  /*0880*/  LDC R5, c[0x0][0x22c] ;  /* 0x00008b00ff057b82 */ /* 0x002e620000000800 */
[----:B------:R-:W-:Y:S01]  /*0890*/  BSSY B2, `(.L_x_21) ;  /* 0x000000b000027945 */ /* 0x000fe20003800000 */
[----:B-1----:R-:W-:-:S03]  /*08a0*/  VIADD R5, R5, 0xffffffff ;  /* 0xffffffff05057836 */ /* 0x002fc60000000000 */
[----:B------:R-:W-:Y:S05]  /*08b0*/  @P2 BRA `(.L_x_22) ;  /* 0x0000000000202947 */ /* 0x000fea0003800000 */
[----:B---345:R-:W1:Y:S01]  /*08c0*/  LDS R2, [UR16+0x1c] ;  /* 0x00001c10ff027984 */ /* 0x038e620008000800 */
[----:B------:R-:W3:Y:S03]  /*08d0*/  LDC.64 R10, c[0x0][0x240] ;  /* 0x00009000ff0a7b82 */ /* 0x000ee60000000a00 */
[----:B------:R4:W-:Y:S01]  /*08e0*/  STS [UR16+0x24], R5 ;  /* 0x00002405ff007988 */ /* 0x0009e20008000810 */
[--C-:B---3--:R-:W-:Y:S02]  /*08f0*/  SHF.R.U32.HI R9, RZ, 0x4, R11.reuse ;  /* 0x00000004ff097819 */ /* 0x108fe4000001160b */
[----:B------:R-:W-:-:S05]  /*0900*/  SHF.R.U64 R3, R10, 0x4, R11 ;  /* 0x000000040a037819 */ /* 0x000fca000000120b */
[----:B------:R4:W-:Y:S01]  /*0910*/  STS [UR16+0xc], R3 ;  /* 0x00000c03ff007988 */ /* 0x0009e20008000810 */
[----:B-1----:R-:W-:-:S05]  /*0920*/  LOP3.LUT R2, R2, 0xf, R9, 0xb8, !PT ;  /* 0x0000000f02027812 */ /* 0x002fca00078eb809 */
[----:B------:R4:W-:Y:S02]  /*0930*/  STS [UR16+0x1c], R2 ;  /* 0x00001c02ff007988 */ /* 0x0009e40008000810 */
.L_x_22:
[----:B------:R-:W-:Y:S05]  /*0940*/  BSYNC B2 ;  /* 0x0000000000027941 */ /* 0x000fea0003800000 */
.L_x_21:
[----:B------:R-:W-:Y:S04]  /*0950*/  BSSY B3, `(.L_x_23) ;  /* 0x000001d000037945 */ /* 0x000fe80003800000 */
[----:B------:R-:W-:Y:S04]  /*0960*/  BSSY B2, `(.L_x_24) ;  /* 0x0000018000027945 */ /* 0x000fe80003800000 */
[----:B------:R-:W-:Y:S05]  /*0970*/  @P2 BRA `(.L_x_25) ;  /* 0x00000000001c2947 */ /* 0x000fea0003800000 */
[----:B---345:R-:W1:Y:S02]  /*0980*/  LDS R2, [UR16+0x34] ;  /* 0x00003410ff027984 */ /* 0x038e640008000800 */
[----:B-1----:R-:W-:-:S05]  /*0990*/  LOP3.LUT R2, R2, 0x7, RZ, 0xb8, !PT ;  /* 0x0000000702027812 */ /* 0x002fca00078eb8ff */
[----:B------:R1:W-:Y:S01]  /*09a0*/  STS [UR16+0x34], R2 ;  /* 0x00003402ff007988 */ /* 0x0003e20008000810 */
[----:B------:R-:W-:Y:S05]  /*09b0*/  @P2 BRA `(.L_x_26) ;  /* 0x00000000001c2947 */ /* 0x000fea0003800000 */
[----:B-1----:R-:W1:Y:S02]  /*09c0*/  LDS R2, [UR16+0x34] ;  /* 0x00003410ff027984 */ /* 0x002e640008000800 */
[----:B-1----:R-:W-:-:S05]  /*09d0*/  LOP3.LUT R2, R2, 0x38, RZ, 0xb8, !PT ;  /* 0x0000003802027812 */ /* 0x002fca00078eb8ff */
[----:B------:R1:W-:Y:S02]  /*09e0*/  STS [UR16+0x34], R2 ;  /* 0x00003402ff007988 */ /* 0x0003e40008000810 */
.L_x_25:
[----:B------:R-:W-:Y:S05]  /*09f0*/  @P2 BRA `(.L_x_27) ;  /* 0x00000000001c2947 */ /* 0x000fea0003800000 */
[----:B-1-345:R-:W1:Y:S02]  /*0a00*/  LDS R2, [UR16+0x8] ;  /* 0x00000810ff027984 */ /* 0x03ae640008000800 */
[----:B-1----:R-:W-:-:S05]  /*0a10*/  LOP3.LUT R2, R2, 0x780, RZ, 0xb8, !PT ;  /* 0x0000078002027812 */ /* 0x002fca00078eb8ff */
[----:B------:R3:W-:Y:S02]  /*0a20*/  STS [UR16+0x8], R2 ;  /* 0x00000802ff007988 */ /* 0x0007e40008000810 */
.L_x_26:
[----:B------:R-:W-:Y:S05]  /*0a30*/  @P2 BRA `(.L_x_28) ;  /* 0x0000000000282947 */ /* 0x000fea0003800000 */
[----:B-1-3--:R-:W1:Y:S02]  /*0a40*/  LDS R2, [UR16+0x8] ;  /* 0x00000810ff027984 */ /* 0x00ae640008000800 */
[----:B-1----:R-:W-:-:S05]  /*0a50*/  LOP3.LUT R2, R2, 0x1800, RZ, 0xb8, !PT ;  /* 0x0000180002027812 */ /* 0x002fca00078eb8ff */
[----:B------:R1:W-:Y:S02]  /*0a60*/  STS [UR16+0x8], R2 ;  /* 0x00000802ff007988 */ /* 0x0003e40008000810 */
.L_x_27:
[----:B------:R-:W-:Y:S05]  /*0a70*/  @P2 BREAK B2 ;  /* 0x0000000000022942 */ /* 0x000fea0003800000 */
[----:B------:R-:W-:Y:S05]  /*0a80*/  @P2 BRA `(.L_x_29) ;  /* 0x0000000000242947 */ /* 0x000fea0003800000 */
[----:B-1-345:R-:W1:Y:S01]  /*0a90*/  LDS R2, [UR16+0x8] ;  /* 0x00000810ff027984 */ /* 0x03ae620008000800 */
[----:B------:R-:W-:-:S05]  /*0aa0*/  IMAD.MOV.U32 R3, RZ, RZ, 0x6000 ;  /* 0x00006000ff037424 */ /* 0x000fca00078e00ff */
[----:B-1----:R-:W-:-:S04]  /*0ab0*/  LOP3.LUT R2, R2, 0x6000, R3, 0xd8, !PT ;  /* 0x0000600002027812 */ /* 0x002fc800078ed803 */
[----:B------:R-:W-:-:S05]  /*0ac0*/  LOP3.LUT R2, R2, 0x400000, RZ, 0xb8, !PT ;  /* 0x0040000002027812 */ /* 0x000fca00078eb8ff */
[----:B------:R4:W-:Y:S02]  /*0ad0*/  STS [UR16+0x8], R2 ;  /* 0x00000802ff007988 */ /* 0x0009e40008000810 */
.L_x_28:
[----:B------:R-:W-:Y:S05]  /*0ae0*/  BSYNC B2 ;  /* 0x0000000000027941 */ /* 0x000fea0003800000 */
.L_x_24:
[----:B-1-34-:R-:W1:Y:S02]  /*0af0*/  @!P2 LDS R2, [UR16+0x8] ;  /* 0x00000810ff02a984 */ /* 0x01ae640008000800 */
[----:B-1----:R-:W-:-:S05]  /*0b00*/  @!P2 LOP3.LUT R2, R2, 0x8000, RZ, 0xb8, !PT ;  /* 0x000080000202a812 */ /* 0x002fca00078eb8ff */
[----:B------:R1:W-:Y:S02]  /*0b10*/  @!P2 STS [UR16+0x8], R2 ;  /* 0x00000802ff00a988 */ /* 0x0003e40008000810 */
.L_x_29:
[----:B------:R-:W-:Y:S05]  /*0b20*/  BSYNC B3 ;  /* 0x0000000000037941 */ /* 0x000fea0003800000 */
.L_x_23:
[----:B------:R-:W-:Y:S05]  /*0b30*/  WARPSYNC.ALL ;  /* 0x0000000000007948 */ /* 0x000fea0003800000 */
[----:B------:R-:W-:-:S04]  /*0b40*/  UIADD3 UR27, UR5, 0x80, URZ ;  /* 0x00000080051b7890 */ /* 0x000fc8000fffe03f */
[----:B------:R-:W-:-:S04]  /*0b50*/  UIADD3 UR26, UP0, UR27, UR28, URZ ;  /* 0x0000001c1b1a7290 */ /* 0x000fc8000ff1e03f */
[----:B------:R-:W-:Y:S01]  /*0b60*/  ULEA.HI.X.SX32 UR27, UR27, UR29, 0x1, UP0 ;  /* 0x0000001d1b1b7291 */ /* 0x000fe200080f0e3f */
[----:B------:R-:W-:Y:S11]  /*0b70*/  @P0 BRA `(.L_x_30) ;  /* 0x0000000000280947 */ /* 0x000ff60003800000 */
[----:B-1-345:R-:W1:Y:S01]  /*0b80*/  S2R R2, SR_LANEID ;  /* 0x0000000000027919 */ /* 0x03ae620000000000 */
[----:B------:R-:W-:Y:S05]  /*0b90*/  WARPSYNC.ALL ;  /* 0x0000000000007948 */ /* 0x000fea0003800000 */
[----:B-1----:R-:W-:-:S05]  /*0ba0*/  IMAD.SHL.U32 R8, R2, 0x4, RZ ;  /* 0x0000000402087824 */ /* 0x002fca00078e00ff */
[----:B------:R-:W1:Y:S01]  /*0bb0*/  LDS R9, [R8+UR16] ;  /* 0x0000001008097984 */ /* 0x000e620008000800 */
[----:B------:R-:W-:-:S05]  /*0bc0*/  IADD3 R2, P1, R8, UR26, RZ ;  /* 0x0000001a08027c10 */ /* 0x000fca000ff3e0ff */
[----:B------:R-:W-:-:S05]  /*0bd0*/  IMAD.X R3, RZ, RZ, UR27, P1 ;  /* 0x0000001bff037e24 */ /* 0x000fca00088e06ff */
[----:B-1----:R1:W3:Y:S01]  /*0be0*/  ATOMG.E.EXCH.STRONG.GPU PT, RZ, [R2], R9 ;  /* 0x0000000902ff73a8 */ /* 0x0022e200041ee100 */
[----:B------:R-:W-:-:S04]  /*0bf0*/  DEPBAR {5,4,3,2,1,0} ;  /* 0x0000003f0000791a */ /* 0x000fc80000000000 */
[----:B------:R1:W-:Y:S01]  /*0c00*/  UTMACCTL.IV [UR26] ;  /* 0x000000001a0079b9 */ /* 0x0003e20008000000 */
[----:B------:R-:W-:Y:S01]  /*0c10*/  NOP ;  /* 0x0000000000007918 */ /* 0x000fe20000000000 */
.L_x_30:
[----:B------:R-:W-:Y:S05]  /*0c20*/  @P0 BRA `(.L_x_31) ;  /* 0x00000000000c0947 */ /* 0x000fea0003800000 */
[----:B------:R0:W-:Y:S01]  /*0c30*/  UTMACMDFLUSH ;  /* 0x00000000000079b7 */ /* 0x0001e20000000000 */
[----:B------:R-:W-:Y:S05]  /*0c40*/  @P0 BRA `(.L_x_31) ;  /* 0x0000000000040947 */ /* 0x000fea0003800000 */
[----:B------:R-:W-:-:S04]  /*0c50*/  DEPBAR.LE SB0, 0x0 ;  /* 0x000080000000791a */ /* 0x000fc80000000000 */
.L_x_31:
[----:B------:R-:W-:Y:S05]  /*0c60*/  WARPSYNC.ALL ;  /* 0x0000000000007948 */ /* 0x000fea0003800000 */
[----:B---3--:R-:W-:Y:S06]  /*0c70*/  BAR.SYNC.DEFER_BLOCKING 0x0 ;  /* 0x0000000000007b1d */ /* 0x008fec0000010000 */
[----:B------:R-:W-:Y:S02]  /*0c80*/  BSSY B3, `(.L_x_32) ;  /* 0x000000b000037945 */ /* 0x000fe40003800000 */
[----:B------:R-:W-:Y:S06]  /*0c90*/  BAR.SYNC.DEFER_BLOCKING 0x0 ;  /* 0x0000000000007b1d */ /* 0x000fec0000010000 */
[----:B------:R3:W-:Y:S01]  /*0ca0*/  @!P0 STS [R4], RZ ;  /* 0x000000ff04008388 */ /* 0x0007e20000000800 */
[----:B------:R-:W-:Y:S01]  /*0cb0*/  NOP ;  /* 0x0000000000007918 */ /* 0x000fe20000000000 */
[----:B------:R-:W-:Y:S05]  /*0cc0*/  @P2 BRA `(.L_x_33) ;  /* 0x0000000000182947 */ /* 0x000fea0003800000 */
[----:B-1--45:R-:W1:Y:S01]  /*0cd0*/  LDS R2, [UR16+0x8] ;  /* 0x00000810ff027984 */ /* 0x032e620008000800 */
[----:B------:R-:W4:Y:S01]  /*0ce0*/  LDC.64 R8, c[0x0][0x220] ;  /* 0x00008800ff087b82 */ /* 0x000f220000000a00 */
[----:B------:R-:W-:Y:S02]  /*0cf0*/  IMAD.MOV.U32 R3, RZ, RZ, 0x70 ;  /* 0x00000070ff037424 */ /* 0x000fe400078e00ff */
[----:B----4-:R4:W-:Y:S03]  /*0d00*/  STS.64 [UR16], R8 ;  /* 0x00000008ff007988 */ /* 0x0109e60008000a10 */
[----:B-1----:R-:W-:-:S05]  /*0d10*/  LOP3.LUT R2, R2, 0x10, R3, 0xd8, !PT ;  /* 0x0000001002027812 */ /* 0x002fca00078ed803 */
[----:B------:R4:W-:Y:S02]  /*0d20*/  STS [UR16+0x8], R2 ;  /* 0x00000802ff007988 */ /* 0x0009e40008000810 */
.L_x_33:
[----:B-1----:R-:W-:Y:S05]  /*0d30*/  BSYNC B3 ;  /* 0x0000000000037941 */ /* 0x002fea0003800000 */
.L_x_32:
[----:B------:R-:W-:Y:S04]  /*0d40*/  BSSY B3, `(.L_x_34) ;  /* 0x0000033000037945 */ /* 0x000fe80003800000 */
[----:B------:R-:W-:Y:S04]  /*0d50*/  BSSY B4, `(.L_x_35) ;  /* 0x000002e000047945 */ /* 0x000fe80003800000 */
[----:B------:R-:W-:Y:S05]  /*0d60*/  @P2 BRA `(.L_x_36) ;  /* 0x0000000000242947 */ /* 0x000fea0003800000 */
[----:B----45:R-:W1:Y:S01]  /*0d70*/  LDS R2, [UR16+0x34] ;  /* 0x00003410ff027984 */ /* 0x030e620008000800 */
[----:B------:R-:W-:-:S05]  /*0d80*/  IMAD.MOV.U32 R3, RZ, RZ, 0x7f000000 ;  /* 0x7f000000ff037424 */ /* 0x000fca00078e00ff */
[----:B-1----:R-:W-:-:S05]  /*0d90*/  LOP3.LUT R2, R2, 0xff000000, R3, 0xb8, !PT ;  /* 0xff00000002027812 */ /* 0x002fca00078eb803 */
[----:B------:R1:W-:Y:S01]  /*0da0*/  STS [UR16+0x34], R2 ;  /* 0x00003402ff007988 */ /* 0x0003e20008000810 */
[----:B------:R-:W-:Y:S05]  /*0db0*/  @P2 BRA `(.L_x_37) ;  /* 0x0000000000182947 */ /* 0x000fea0003800000 */
[----:B-1----:R-:W1:Y:S01]  /*0dc0*/  LDS R2, [UR16+0x38] ;  /* 0x00003810ff027984 */ /* 0x002e620008000800 */
[----:B------:R-:W-:-:S05]  /*0dd0*/  IMAD.MOV.U32 R3, RZ, RZ, 0x3f ;  /* 0x0000003fff037424 */ /* 0x000fca00078e00ff */
[----:B-1----:R-:W-:-:S05]  /*0de0*/  LOP3.LUT R2, R2, 0xff, R3, 0xb8, !PT ;  /* 0x000000ff02027812 */ /* 0x002fca00078eb803 */
[----:B------:R1:W-:Y:S02]  /*0df0*/  STS [UR16+0x38], R2 ;  /* 0x00003802ff007988 */ /* 0x0003e40008000810 */
.L_x_36:
[----:B------:R-:W-:Y:S05]  /*0e00*/  @P2 BRA `(.L_x_38) ;  /* 0x00000000000c2947 */ /* 0x000fea0003800000 */
[----:B------:R1:W-:Y:S02]  /*0e10*/  STS [UR16+0x20], R5 ;  /* 0x00002005ff007988 */ /* 0x0003e40008000810 */
.L_x_37:
[----:B------:R-:W-:Y:S05]  /*0e20*/  @P2 BRA `(.L_x_39) ;  /* 0x0000000000242947 */ /* 0x000fea0003800000 */
[----:B------:R1:W-:Y:S02]  /*0e30*/  STS [UR16+0x24], R6 ;  /* 0x00002406ff007988 */ /* 0x0003e40008000810 */
.L_x_38:
[----:B------:R-:W-:Y:S05]  /*0e40*/  @P2 BRA `(.L_x_40) ;  /* 0x00000000002c2947 */ /* 0x000fea0003800000 */
[----:B-1--45:R-:W1:Y:S01]  /*0e50*/  LDS R2, [UR16+0x1c] ;  /* 0x00001c10ff027984 */ /* 0x032e620008000800 */
[----:B------:R-:W4:Y:S02]  /*0e60*/  LDC.64 R8, c[0x0][0x248] ;  /* 0x00009200ff087b82 */ /* 0x000f240000000a00 */
[--C-:B----4-:R-:W-:Y:S02]  /*0e70*/  SHF.R.U32.HI R5, RZ, 0x4, R9.reuse ;  /* 0x00000004ff057819 */ /* 0x110fe40000011609 */
[----:B------:R-:W-:-:S05]  /*0e80*/  SHF.R.U64 R3, R8, 0x4, R9 ;  /* 0x0000000408037819 */ /* 0x000fca0000001209 */
[----:B------:R4:W-:Y:S01]  /*0e90*/  STS [UR16+0xc], R3 ;  /* 0x00000c03ff007988 */ /* 0x0009e20008000810 */
[----:B-1----:R-:W-:-:S05]  /*0ea0*/  LOP3.LUT R2, R2, 0xf, R5, 0xb8, !PT ;  /* 0x0000000f02027812 */ /* 0x002fca00078eb805 */
[----:B------:R4:W-:Y:S02]  /*0eb0*/  STS [UR16+0x1c], R2 ;  /* 0x00001c02ff007988 */ /* 0x0009e40008000810 */
.L_x_39:
[----:B------:R-:W-:Y:S05]  /*0ec0*/  @P2 BRA `(.L_x_41) ;  /* 0x00000000001c2947 */ /* 0x000fea0003800000 */
[----:B-1--45:R-:W1:Y:S02]  /*0ed0*/  LDS R2, [UR16+0x34] ;  /* 0x00003410ff027984 */ /* 0x032e640008000800 */
[----:B-1----:R-:W-:-:S05]  /*0ee0*/  LOP3.LUT R2, R2, 0x7, RZ, 0xb8, !PT ;  /* 0x0000000702027812 */ /* 0x002fca00078eb8ff */
[----:B------:R1:W-:Y:S02]  /*0ef0*/  STS [UR16+0x34], R2 ;  /* 0x00003402ff007988 */ /* 0x0003e40008000810 */
.L_x_40:
[----:B------:R-:W-:Y:S05]  /*0f00*/  @P2 BRA `(.L_x_42) ;  /* 0x00000000001c2947 */ /* 0x000fea0003800000 */
[----:B-1--45:R-:W1:Y:S02]  /*0f10*/  LDS R2, [UR16+0x34] ;  /* 0x00003410ff027984 */ /* 0x032e640008000800 */
[----:B-1----:R-:W-:-:S05]  /*0f20*/  LOP3.LUT R2, R2, 0x38, RZ, 0xb8, !PT ;  /* 0x0000003802027812 */ /* 0x002fca00078eb8ff */
[----:B------:R1:W-:Y:S02]  /*0f30*/  STS [UR16+0x34], R2 ;  /* 0x00003402ff007988 */ /* 0x0003e40008000810 */
.L_x_41:
[----:B------:R-:W-:Y:S05]  /*0f40*/  @P2 BRA `(.L_x_43) ;  /* 0x00000000001c2947 */ /* 0x000fea0003800000 */
[----:B-1--45:R-:W1:Y:S02]  /*0f50*/  LDS R2, [UR16+0x8] ;  /* 0x00000810ff027984 */ /* 0x032e640008000800 */
[----:B-1----:R-:W-:-:S05]  /*0f60*/  LOP3.LUT R2, R2, 0x780, RZ, 0xb8, !PT ;  /* 0x0000078002027812 */ /* 0x002fca00078eb8ff */
[----:B------:R1:W-:Y:S02]  /*0f70*/  STS [UR16+0x8], R2 ;  /* 0x00000802ff007988 */ /* 0x0003e40008000810 */
.L_x_42:
[----:B------:R-:W-:Y:S05]  /*0f80*/  @P2 BRA `(.L_x_44) ;  /* 0x0000000000282947 */ /* 0x000fea0003800000 */
[----:B-1--45:R-:W1:Y:S02]  /*0f90*/  LDS R2, [UR16+0x8] ;  /* 0x00000810ff027984 */ /* 0x032e640008000800 */
[----:B-1----:R-:W-:-:S05]  /*0fa0*/  LOP3.LUT R2, R2, 0x1800, RZ, 0xb8, !PT ;  /* 0x0000180002027812 */ /* 0x002fca00078eb8ff */
[----:B------:R1:W-:Y:S02]  /*0fb0*/  STS [UR16+0x8], R2 ;  /* 0x00000802ff007988 */ /* 0x0003e40008000810 */
.L_x_43:
[----:B------:R-:W-:Y:S05]  /*0fc0*/  @P2 BREAK B4 ;  /* 0x0000000000042942 */ /* 0x000fea0003800000 */
[----:B------:R-:W-:Y:S05]  /*0fd0*/  @P2 BRA `(.L_x_45) ;  /* 0x0000000000242947 */ /* 0x000fea0003800000 */
[----:B-1--45:R-:W1:Y:S01]  /*0fe0*/  LDS R2, [UR16+0x8] ;  /* 0x00000810ff027984 */ /* 0x032e620008000800 */
[----:B------:R-:W-:-:S05]  /*0ff0*/  IMAD.MOV.U32 R3, RZ, RZ, 0x6000 ;  /* 0x00006000ff037424 */ /* 0x000fca00078e00ff */
[----:B-1----:R-:W-:-:S04]  /*1000*/  LOP3.LUT R2, R2, 0x6000, R3, 0xd8, !PT ;  /* 0x0000600002027812 */ /* 0x002fc800078ed803 */
[----:B------:R-:W-:-:S05]  /*1010*/  LOP3.LUT R2, R2, 0x400000, RZ, 0xb8, !PT ;  /* 0x0040000002027812 */ /* 0x000fca00078eb8ff */
[----:B------:R1:W-:Y:S02]  /*1020*/  STS [UR16+0x8], R2 ;  /* 0x00000802ff007988 */ /* 0x0003e40008000810 */
.L_x_44:
[----:B------:R-:W-:Y:S05]  /*1030*/  BSYNC B4 ;  /* 0x0000000000047941 */ /* 0x000fea0003800000 */
.L_x_35:
[----:B-1--45:R-:W1:Y:S02]  /*1040*/  @!P2 LDS R2, [UR16+0x8] ;  /* 0x00000810ff02a984 */ /* 0x032e640008000800 */
[----:B-1----:R-:W-:-:S05]  /*1050*/  @!P2 LOP3.LUT R2, R2, 0x8000, RZ, 0xb8, !PT ;  /* 0x000080000202a812 */ /* 0x002fca00078eb8ff */
[----:B------:R1:W-:Y:S02]  /*1060*/  @!P2 STS [UR16+0x8], R2 ;  /* 0x00000802ff00a988 */ /* 0x0003e40008000810 */
.L_x_45:
[----:B------:R-:W-:Y:S05]  /*1070*/  BSYNC B3 ;  /* 0x0000000000037941 */ /* 0x000fea0003800000 */
.L_x_34:
[----:B------:R-:W-:Y:S05]  /*1080*/  WARPSYNC.ALL ;  /* 0x0000000000007948 */ /* 0x000fea0003800000 */
[----:B------:R-:W-:Y:S01]  /*1090*/  UIADD3 UR5, UR5, 0x100, URZ ;  /* 0x0000010005057890 */ /* 0x000fe2000fffe03f */
[----:B------:R-:W-:Y:S02]  /*10a0*/  ISETP.GE.AND P1, PT, R12, 0x1, PT ;  /* 0x000000010c00780c */ /* 0x000fe40003f26270 */
[----:B------:R-:W-:Y:S02]  /*10b0*/  CS2R R24, SRZ ;  /* 0x0000000000187805 */ /* 0x000fe4000001ff00 */
[----:B------:R-:W-:Y:S01]  /*10c0*/  CS2R R26, SRZ ;  /* 0x00000000001a7805 */ /* 0x000fe2000001ff00 */
[----:B------:R-:W-:Y:S01]  /*10d0*/  UIADD3 UR28, UP0, UR5, UR28, URZ ;  /* 0x0000001c051c7290 */ /* 0x000fe2000ff1e03f */
[----:B------:R-:W-:-:S02]  /*10e0*/  CS2R R28, SRZ ;  /* 0x00000000001c7805 */ /* 0x000fc4000001ff00 */
[----:B------:R-:W-:Y:S02]  /*10f0*/  CS2R R30, SRZ ;  /* 0x00000000001e7805 */ /* 0x000fe4000001ff00 */
[----:B------:R-:W-:Y:S01]  /*1100*/  CS2R R32, SRZ ;  /* 0x0000000000207805 */ /* 0x000fe2000001ff00 */
[----:B------:R-:W-:Y:S01]  /*1110*/  ULEA.HI.X.SX32 UR29, UR5, UR29, 0x1, UP0 ;  /* 0x0000001d051d7291 */ /* 0x000fe200080f0e3f */
[----:B------:R-:W-:Y:S02]  /*1120*/  CS2R R34, SRZ ;  /* 0x0000000000227805 */ /* 0x000fe4000001ff00 */
[----:B------:R-:W-:Y:S02]  /*1130*/  CS2R R36, SRZ ;  /* 0x0000000000247805 */ /* 0x000fe4000001ff00 */
[----:B------:R-:W-:Y:S02]  /*1140*/  CS2R R38, SRZ ;  /* 0x0000000000267805 */ /* 0x000fe4000001ff00 */
[----:B------:R-:W-:-:S02]  /*1150*/  CS2R R40, SRZ ;  /* 0x0000000000287805 */ /* 0x000fc4000001ff00 */
[----:B------:R-:W-:Y:S02]  /*1160*/  CS2R R42, SRZ ;  /* 0x00000000002a7805 */ /* 0x000fe4000001ff00 */
[----:B------:R-:W-:Y:S02]  /*1170*/  CS2R R44, SRZ ;  /* 0x00000000002c7805 */ /* 0x000fe4000001ff00 */
[----:B------:R-:W-:Y:S02]  /*1180*/  CS2R R46, SRZ ;  /* 0x00000000002e7805 */ /* 0x000fe4000001ff00 */
[----:B------:R-:W-:Y:S02]  /*1190*/  CS2R R48, SRZ ;  /* 0x0000000000307805 */ /* 0x000fe4000001ff00 */
[----:B------:R-:W-:Y:S02]  /*11a0*/  CS2R R50, SRZ ;  /* 0x0000000000327805 */ /* 0x000fe4000001ff00 */
[----:B------:R-:W-:-:S02]  /*11b0*/  CS2R R52, SRZ ;  /* 0x0000000000347805 */ /* 0x000fc4000001ff00 */
[----:B------:R-:W-:Y:S02]  /*11c0*/  CS2R R54, SRZ ;  /* 0x0000000000367805 */ /* 0x000fe4000001ff00 */
[----:B------:R-:W-:Y:S02]  /*11d0*/  CS2R R56, SRZ ;  /* 0x0000000000387805 */ /* 0x000fe4000001ff00 */
[----:B------:R-:W-:Y:S02]  /*11e0*/  CS2R R58, SRZ ;  /* 0x00000000003a7805 */ /* 0x000fe4000001ff00 */
[----:B------:R-:W-:Y:S01]  /*11f0*/  CS2R R60, SRZ ;  /* 0x00000000003c7805 */ /* 0x000fe2000001ff00 */
[----:B------:R-:W-:Y:S01]  /*1200*/  IMAD.MOV.U32 R62, RZ, RZ, RZ ;  /* 0x000000ffff3e7224 */ /* 0x000fe200078e00ff */
[----:B------:R-:W-:Y:S06]  /*1210*/  @P0 BRA `(.L_x_46) ;  /* 0x0000000000280947 */ /* 0x000fec0003800000 */
[----:B-1--45:R-:W2:Y:S01]  /*1220*/  S2R R2, SR_LANEID ;  /* 0x0000000000027919 */ /* 0x032ea20000000000 */
[----:B------:R-:W-:Y:S05]  /*1230*/  WARPSYNC.ALL ;  /* 0x0000000000007948 */ /* 0x000fea0003800000 */
[----:B--23--:R-:W-:-:S05]  /*1240*/  IMAD.SHL.U32 R4, R2, 0x4, RZ ;  /* 0x0000000402047824 */ /* 0x00cfca00078e00ff */
[----:B------:R-:W1:Y:S01]  /*1250*/  LDS R5, [R4+UR16] ;  /* 0x0000001004057984 */ /* 0x000e620008000800 */
[----:B------:R-:W-:-:S05]  /*1260*/  IADD3 R2, P3, R4, UR28, RZ ;  /* 0x0000001c04027c10 */ /* 0x000fca000ff7e0ff */
[----:B------:R-:W-:-:S05]  /*1270*/  IMAD.X R3, RZ, RZ, UR29, P3 ;  /* 0x0000001dff037e24 */ /* 0x000fca00098e06ff */
[----:B-1----:R1:W2:Y:S01]  /*1280*/  ATOMG.E.EXCH.STRONG.GPU PT, RZ, [R2], R5 ;  /* 0x0000000502ff73a8 */ /* 0x0022a200041ee100 */
[----:B------:R-:W-:-:S04]  /*1290*/  DEPBAR {5,4,3,2,1,0} ;  /* 0x0000003f0000791a */ /* 0x000fc80000000000 */
[----:B------:R1:W-:Y:S01]  /*12a0*/  UTMACCTL.IV [UR28] ;  /* 0x000000001c0079b9 */ /* 0x0003e20008000000 */
[----:B------:R-:W-:Y:S01]  /*12b0*/  NOP ;  /* 0x0000000000007918 */ /* 0x000fe20000000000 */
.L_x_46:
[----:B------:R-:W-:Y:S05]  /*12c0*/  @P0 BRA `(.L_x_47) ;  /* 0x00000000000c0947 */ /* 0x000fea0003800000 */
[----:B------:R0:W-:Y:S01]  /*12d0*/  UTMACMDFLUSH ;  /* 0x00000000000079b7 */ /* 0x0001e20000000000 */
[----:B------:R-:W-:Y:S05]  /*12e0*/  @P0 BRA `(.L_x_47) ;  /* 0x0000000000040947 */ /* 0x000fea0003800000 */
[----:B------:R-:W-:-:S04]  /*12f0*/  DEPBAR.LE SB0, 0x0 ;  /* 0x000080000000791a */ /* 0x000fc80000000000 */
.L_x_47:
[----:B------:R-:W-:Y:S05]  /*1300*/  WARPSYNC.ALL ;  /* 0x0000000000007948 */ /* 0x000fea0003800000 */
[----:B--2---:R-:W-:Y:S01]  /*1310*/  BAR.SYNC.DEFER_BLOCKING 0x0 ;  /* 0x0000000000007b1d */ /* 0x004fe20000010000 */
[----:B------:R-:W-:Y:S01]  /*1320*/  USHF.L.U32 UR11, UR31, 0x6, URZ ;  /* 0x000000061f0b7899 */ /* 0x000fe2000800063f */
[----:B------:R-:W-:Y:S01]  /*1330*/  IMAD.MOV.U32 R63, RZ, RZ, RZ ;  /* 0x000000ffff3f7224 */ /* 0x000fe200078e00ff */
[----:B------:R-:W-:Y:S01]  /*1340*/  USHF.L.U32 UR15, UR30, 0x7, URZ ;  /* 0x000000071e0f7899 */ /* 0x000fe2000800063f */
[----:B------:R-:W-:Y:S02]  /*1350*/  CS2R R64, SRZ ;  /* 0x0000000000407805 */ /* 0x000fe4000001ff00 */
[----:B------:R-:W-:Y:S01]  /*1360*/  CS2R R66, SRZ ;  /* 0x0000000000427805 */ /* 0x000fe2000001ff00 */
[----:B------:R-:W-:Y:S01]  /*1370*/  VOTEU.ALL UP0, P2 ;  /* 0x00000000003f7886 */ /* 0x000fe20001000000 */
[----:B------:R-:W-:Y:S01]  /*1380*/  UMOV UR6, 0x1 ;  /* 0x0000000100067882 */ /* 0x000fe20000000000 */
[----:B------:R-:W-:Y:S01]  /*1390*/  VOTEU.ALL UP1, P2 ;  /* 0x00000000003f7886 */ /* 0x000fe20001020000 */
[----:B------:R-:W-:-:S02]  /*13a0*/  CS2R R68, SRZ ;  /* 0x0000000000447805 */ /* 0x000fc4000001ff00 */
[----:B------:R-:W-:Y:S01]  /*13b0*/  CS2R R70, SRZ ;  /* 0x0000000000467805 */ /* 0x000fe2000001ff00 */
[----:B------:R-:W-:-:S04]  /*13c0*/  @!UP0 UIADD3 UR8, -UR6, 0x100000, URZ ;  /* 0x0010000006088890 */ /* 0x000fc8000fffe13f */
[----:B------:R-:W-:Y:S02]  /*13d0*/  @!UP0 USHF.L.U32 UR9, UR8, 0xb, URZ ;  /* 0x0000000b08098899 */ /* 0x000fe4000800063f */
[----:B------:R-:W-:Y:S01]  /*13e0*/  @!UP0 USHF.L.U32 UR8, UR8, 0x1, URZ ;  /* 0x0000000108088899 */ /* 0x000fe2000800063f */
[----:B------:R-:W-:Y:S01]  /*13f0*/  CS2R R72, SRZ ;  /* 0x0000000000487805 */ /* 0x000fe2000001ff00 */
[----:B------:R-:W-:-:S04]  /*1400*/  @!UP0 UIADD3 UR6, -UR6, 0x100000, URZ ;  /* 0x0010000006068890 */ /* 0x000fc8000fffe13f */
[----:B------:R-:W-:Y:S02]  /*1410*/  @!UP0 USHF.L.U32 UR7, UR6, 0xb, URZ ;  /* 0x0000000b06078899 */ /* 0x000fe4000800063f */
[----:B------:R-:W-:Y:S01]  /*1420*/  @!UP0 USHF.L.U32 UR6, UR6, 0x1, URZ ;  /* 0x0000000106068899 */ /* 0x000fe2000800063f */
[----:B------:R-:W-:Y:S01]  /*1430*/  CS2R R74, SRZ ;  /* 0x00000000004a7805 */ /* 0x000fe2000001ff00 */
[----:B------:R-:W-:Y:S01]  /*1440*/  VOTEU.ALL UP0, P2 ;  /* 0x00000000003f7886 */ /* 0x000fe20001000000 */
[----:B------:R-:W-:Y:S02]  /*1450*/  CS2R R76, SRZ ;  /* 0x00000000004c7805 */ /* 0x000fe4000001ff00 */
[----:B------:R-:W-:Y:S02]  /*1460*/  CS2R R78, SRZ ;  /* 0x00000000004e7805 */ /* 0x000fe4000001ff00 */
[----:B------:R-:W-:Y:S02]  /*1470*/  CS2R R80, SRZ ;  /* 0x0000000000507805 */ /* 0x000fe4000001ff00 */
[----:B------:R-:W-:-:S02]  /*1480*/  CS2R R82, SRZ ;  /* 0x0000000000527805 */ /* 0x000fc4000001ff00 */
[----:B------:R-:W-:Y:S02]  /*1490*/  CS2R R84, SRZ ;  /* 0x0000000000547805 */ /* 0x000fe4000001ff00 */
[----:B------:R-:W-:Y:S01]  /*14a0*/  CS2R R86, SRZ ;  /* 0x0000000000567805 */ /* 0x000fe2000001ff00 */
[----:B------:R-:W2:Y:S02]  /*14b0*/  FENCE.VIEW.ASYNC.S ;  /* 0x00000000000073c6 */ /* 0x000ea40000000000 */
[----:B--2---:R2:W4:Y:S02]  /*14c0*/  @!UP0 SYNCS.EXCH.64 URZ, [UR16+0xc000], UR8 ;  /* 0x00c00008103f85b2 */ /* 0x0045240008000100 */
[----:B----4-:R-:W-:Y:S06]  /*14d0*/  BAR.SYNC.DEFER_BLOCKING 0x0 ;  /* 0x0000000000007b1d */ /* 0x010fec0000010000 */
[----:B------:R2:W4:Y:S01]  /*14e0*/  @!UP1 SYNCS.EXCH.64 URZ, [UR16+0xc008], UR6 ;  /* 0x00c00806103f95b2 */ /* 0x0005220008000100 */
[----:B------:R-:W-:Y:S05]  /*14f0*/  @!P1 BRA `(.L_x_48) ;  /* 0x0000000400889947 */ /* 0x000fea0003800000 */
        /* <DEDUP_REMOVED lines=31> */
[----:B------:R-:W-:Y:S01]  /*16f0*/  CS2R R86, SRZ ;  /* 0x0000000000567805 */ /* 0x000fe2000001ff00 */
[----:B------:R-:W-:Y:S01]  /*1700*/  UMOV UR5, URZ ;  /* 0x0000003f00057c82 */ /* 0x000fe20008000000 */
[----:B------:R-:W-:-:S05]  /*1710*/  UMOV UR10, URZ ;  /* 0x0000003f000a7c82 */ /* 0x000fca0008000000 */
.L_x_50:
[----:B----4-:R-:W-:Y:S01]  /*1720*/  BAR.SYNC.DEFER_BLOCKING 0x0 ;  /* 0x0000000000007b1d */ /* 0x010fe20000010000 */
[----:B------:R-:W-:Y:S01]  /*1730*/  ULEA UR17, UR5, UR16, 0x3 ;  /* 0x0000001005117291 */ /* 0x000fe2000f8e183f */
[----:B-1---5:R-:W-:Y:S01]  /*1740*/  @!P2 IMAD.MOV.U32 R2, RZ, RZ, 0x6000 ;  /* 0x00006000ff02a424 */ /* 0x022fe200078e00ff */
[----:B------:R-:W-:Y:S01]  /*1750*/  ELECT P0, URZ, PT ;  /* 0x00000000003f782f */ /* 0x000fe20003800000 */
[----:B--2---:R-:W-:-:S03]  /*1760*/  ULEA UR8, UR5, UR16, 0xd ;  /* 0x0000001005087291 */ /* 0x004fc6000f8e683f */
[----:B------:R-:W-:Y:S02]  /*1770*/  ISETP.LT.U32.AND P0, PT, R7, 0x20, P0 ;  /* 0x000000200700780c */ /* 0x000fe40000701070 */
[----:B------:R-:W-:Y:S01]  /*1780*/  ELECT P1, URZ, PT ;  /* 0x00000000003f782f */ /* 0x000fe20003820000 */
[----:B------:R-:W-:-:S03]  /*1790*/  UIADD3 UR8, UR8, 0x8000, URZ ;  /* 0x0000800008087890 */ /* 0x000fc6000fffe03f */
[----:B------:R-:W-:Y:S01]  /*17a0*/  ISETP.LT.U32.AND P1, PT, R7, 0x20, P1 ;  /* 0x000000200700780c */ /* 0x000fe20000f21070 */
[----:B------:R-:W-:Y:S01]  /*17b0*/  ULEA UR12, UR5, UR16, 0xe ;  /* 0x00000010050c7291 */ /* 0x000fe2000f8e703f */
[----:B------:R-:W-:-:S05]  /*17c0*/  UMOV UR14, UR10 ;  /* 0x0000000a000e7c82 */ /* 0x000fca0008000000 */
[----:B------:R-:W-:Y:S01]  /*17d0*/  VOTEU.ANY UP0, P0 ;  /* 0x00000000003f7886 */ /* 0x000fe20000000100 */
[----:B------:R-:W-:Y:S01]  /*17e0*/  VOTEU.ANY UP2, P0 ;  /* 0x00000000003f7886 */ /* 0x000fe20000040100 */
[----:B------:R1:W-:Y:S03]  /*17f0*/  @!P2 SYNCS.ARRIVE.TRANS64 RZ, [UR17+0xc000], R2 ;  /* 0x00c00002ffffa9a7 */ /* 0x0003e60008000011 */
[----:B------:R-:W-:Y:S01]  /*1800*/  @UP0 UIADD3 UR9, UR17, 0xc000, URZ ;  /* 0x0000c00011090890 */ /* 0x000fe2000fffe03f */
[----:B------:R-:W-:Y:S01]  /*1810*/  @UP0 UMOV UR6, UR24 ;  /* 0x0000001800060c82 */ /* 0x000fe20008000000 */
[----:B------:R-:W-:Y:S01]  /*1820*/  @UP0 UMOV UR7, UR25 ;  /* 0x0000001900070c82 */ /* 0x000fe20008000000 */
[----:B------:R-:W-:Y:S01]  /*1830*/  BAR.SYNC.DEFER_BLOCKING 0x0 ;  /* 0x0000000000007b1d */ /* 0x000fe20000010000 */
[----:B-1----:R-:W-:-:S05]  /*1840*/  IMAD.U32 R2, RZ, RZ, UR4 ;  /* 0x00000004ff027e24 */ /* 0x002fca000f8e00ff */
[----:B------:R-:W-:Y:S01]  /*1850*/  VOTEU.ANY UP1, P1 ;  /* 0x00000000003f7886 */ /* 0x000fe20000820100 */
[----:B------:R-:W-:Y:S01]  /*1860*/  VOTEU.ANY UP3, P1 ;  /* 0x00000000003f7886 */ /* 0x000fe20000860100 */
[----:B------:R-:W-:-:S03]  /*1870*/  SHF.L.U32 R2, R2, 0x1f, RZ ;  /* 0x0000001f02027819 */ /* 0x000fc600000006ff */
[----:B------:R-:W-:Y:S01]  /*1880*/  @UP1 UIADD3 UR13, UR17, 0xc000, URZ ;  /* 0x0000c000110d1890 */ /* 0x000fe2000fffe03f */
[----:B------:R-:W-:Y:S01]  /*1890*/  @UP1 UMOV UR18, UR26 ;  /* 0x0000001a00121c82 */ /* 0x000fe20008000000 */
[----:B------:R-:W-:Y:S01]  /*18a0*/  @UP1 UMOV UR19, UR27 ;  /* 0x0000001b00131c82 */ /* 0x000fe20008000000 */
[----:B------:R1:W-:Y:S01]  /*18b0*/  @UP2 UTMALDG.2D [UR8], [UR6] ;  /* 0x00000008060025b4 */ /* 0x0003e20008008000 */
[----:B------:R2:W-:Y:S06]  /*18c0*/  MEMBAR.ALL.CTA ;  /* 0x0000000000007992 */ /* 0x0005ec0000008000 */
[----:B--2---:R-:W2:Y:S02]  /*18d0*/  FENCE.VIEW.ASYNC.S ;  /* 0x00000000000073c6 */ /* 0x004ea40000000000 */
[----:B--2---:R-:W-:Y:S06]  /*18e0*/  BAR.SYNC.DEFER_BLOCKING 0x0 ;  /* 0x0000000000007b1d */ /* 0x004fec0000010000 */
[----:B------:R1:W-:Y:S02]  /*18f0*/  @UP3 UTMALDG.2D [UR12], [UR18] ;  /* 0x0000000c120035b4 */ /* 0x0003e40008008000 */
[----:B------:R-:W-:Y:S06]  /*1900*/  BAR.SYNC.DEFER_BLOCKING 0x0 ;  /* 0x0000000000007b1d */ /* 0x000fec0000010000 */
[----:B------:R-:W2:Y:S02]  /*1910*/  SYNCS.PHASECHK.TRANS64.TRYWAIT P0, [UR17+0xc000], R2 ;  /* 0x00c00002ff0075a7 */ /* 0x000ea40008000151 */
[----:B-12---:R-:W-:Y:S05]  /*1920*/  @!P0 BRA `(.L_x_49) ;  /* 0x00000008000c8947 */ /* 0x006fea0003800000 */
.L_x_51:
[----:B------:R-:W-:Y:S01]  /*1930*/  USHF.R.U32.HI UR22, URZ, 0x4, UR12 ;  /* 0x000000043f167899 */ /* 0x000fe2000801160c */
[----:B------:R-:W-:Y:S02]  /*1940*/  WARPGROUP.DEPBAR.LE gsb0, 0x0 ;  /* 0x00008000000079c5 */ /* 0x000fe40000010000 */
[----:B------:R-:W-:Y:S01]  /*1950*/  USHF.R.U32.HI UR20, URZ, 0x4, UR8 ;  /* 0x000000043f147899 */ /* 0x000fe20008011608 */
[----:B------:R-:W-:Y:S01]  /*1960*/  WARPGROUP.ARRIVE ;  /* 0x00000000000079c5 */ /* 0x000fe20000000000 */
[----:B------:R-:W-:Y:S01]  /*1970*/  USGXT.U32 UR22, UR22, 0xe ;  /* 0x0000000e1616789a */ /* 0x000fe20008000000 */
[----:B------:R-:W1:Y:S01]  /*1980*/  LDC R2, c[0x0][0x230] ;  /* 0x00008c00ff027b82 */ /* 0x000e620000000800 */
[----:B------:R-:W-:Y:S01]  /*1990*/  USGXT.U32 UR20, UR20, 0xe ;  /* 0x0000000e1414789a */ /* 0x000fe20008000000 */
[----:B------:R-:W-:Y:S01]  /*19a0*/  UMOV UR23, 0x40000040 ;  /* 0x4000004000177882 */ /* 0x000fe20000000000 */
[----:B------:R-:W-:Y:S01]  /*19b0*/  UMOV UR21, 0x40000040 ;  /* 0x4000004000157882 */ /* 0x000fe20000000000 */
[----:B------:R-:W-:Y:S01]  /*19c0*/  UMOV UR6, URZ ;  /* 0x0000003f00067c82 */ /* 0x000fe20008000000 */
[----:B------:R-:W-:Y:S01]  /*19d0*/  UMOV UR7, URZ ;  /* 0x0000003f00077c82 */ /* 0x000fe20008000000 */
[----:B------:R-:W-:-:S02]  /*19e0*/  UIADD3 UR10, UR10, 0x80, URZ ;  /* 0x000000800a0a7890 */ /* 0x000fc4000fffe03f */
[----:B------:R-:W-:Y:S02]  /*19f0*/  UIADD3 UR5, UR5, 0x1, URZ ;  /* 0x0000000105057890 */ /* 0x000fe4000fffe03f */
[----:B------:R-:W-:Y:S01]  /*1a00*/  QGMMA.64x128x32.F32.E4M3.E4M3 R24, gdesc[UR20], R24 ;  /* 0x01e00000141879f3 */ /* 0x000fe20008700818 */
[----:B------:R-:W-:Y:S02]  /*1a10*/  UIADD3 UR22, UP1, UR22, 0x2, URZ ;  /* 0x0000000216167890 */ /* 0x000fe4000ff3e03f */
[----:B------:R-:W-:Y:S02]  /*1a20*/  UIADD3 UR20, UP0, UR20, 0x2, URZ ;  /* 0x0000000214147890 */ /* 0x000fe4000ff1e03f */
[----:B------:R-:W-:Y:S02]  /*1a30*/  UIADD3.X UR23, UR7, 0x40000040, URZ, UP1, !UPT ;  /* 0x4000004007177890 */ /* 0x000fe40008ffe43f */
[----:B------:R-:W-:Y:S02]  /*1a40*/  UIADD3.X UR21, UR6, 0x40000040, URZ, UP0, !UPT ;  /* 0x4000004006157890 */ /* 0x000fe400087fe43f */
[----:B------:R-:W-:-:S02]  /*1a50*/  UIADD3.64 UR34, UR22, 0x2, URZ ;  /* 0x0000000216227897 */ /* 0x000fc4000fffe03f */
[----:B------:R-:W-:Y:S02]  /*1a60*/  UIADD3.64 UR32, UR20, 0x2, URZ ;  /* 0x0000000214207897 */ /* 0x000fe4000fffe03f */
[----:B------:R-:W-:Y:S01]  /*1a70*/  UISETP.NE.U32.AND UP0, UPT, UR5, 0x2, UPT ;  /* 0x000000020500788c */ /* 0x000fe2000bf05070 */
[----:B-1----:R-:W-:-:S03]  /*1a80*/  ISETP.LE.AND P0, PT, R2, UR10, PT ;  /* 0x0000000a02007c0c */ /* 0x002fc6000bf03270 */
[----:B------:R-:W-:Y:S02]  /*1a90*/  USEL UR6, URZ, 0x1, UP0 ;  /* 0x000000013f067887 */ /* 0x000fe40008000000 */
[----:B------:R-:W-:Y:S02]  /*1aa0*/  USEL UR5, UR5, URZ, UP0 ;  /* 0x0000003f05057287 */ /* 0x000fe40008000000 */
[----:B------:R-:W-:Y:S01]  /*1ab0*/  ULOP3.LUT UR4, UR4, UR6, URZ, 0x3c, !UPT ;  /* 0x0000000604047292 */ /* 0x000fe2000f8e3c3f */
[----:B------:R-:W-:Y:S01]  /*1ac0*/  QGMMA.64x128x32.F32.E4M3.E4M3 R24, gdesc[UR20], R24 ;  /* 0x01e00000141879f3 */ /* 0x000fe20008700818 */
[----:B------:R-:W-:Y:S02]  /*1ad0*/  UIADD3.64 UR22, UR22, 0x4, URZ ;  /* 0x0000000416167897 */ /* 0x000fe4000fffe03f */
[----:B------:R-:W-:-:S09]  /*1ae0*/  UIADD3.64 UR20, UR20, 0x4, URZ ;  /* 0x0000000414147897 */ /* 0x000fd2000fffe03f */
[----:B------:R-:W-:-:S12]  /*1af0*/  QGMMA.64x128x32.F32.E4M3.E4M3 R24, gdesc[UR32], R24 ;  /* 0x01e00000201879f3 */ /* 0x000fd80008700818 */
[----:B------:R-:W-:Y:S01]  /*1b00*/  QGMMA.64x128x32.F32.E4M3.E4M3 R24, gdesc[UR20], R24, gsb0 ;  /* 0x01e00000141879f3 */ /* 0x000fe20008000818 */
[----:B------:R-:W-:Y:S05]  /*1b10*/  @!P0 BRA `(.L_x_50) ;  /* 0xfffffffc00008947 */ /* 0x000fea000383ffff */
.L_x_48:
[----:B------:R-:W-:Y:S02]  /*1b20*/  WARPGROUP.DEPBAR.LE gsb0, 0x0 ;  /* 0x00008000000079c5 */ /* 0x000fe40000010000 */
[----:B----4-:R-:W-:Y:S01]  /*1b30*/  BAR.SYNC.DEFER_BLOCKING 0x0 ;  /* 0x0000000000007b1d */ /* 0x010fe20000010000 */
[C---:B-1---5:R-:W-:Y:S01]  /*1b40*/  IMAD.SHL.U32 R2, R0.reuse, 0x40, RZ ;  /* 0x0000004000027824 */ /* 0x062fe200078e00ff */
[C---:B------:R-:W-:Y:S01]  /*1b50*/  LOP3.LUT R3, R0.reuse, 0x1c, RZ, 0xc0, !PT ;  /* 0x0000001c00037812 */ /* 0x040fe200078ec0ff */
[----:B---3--:R-:W-:Y:S01]  /*1b60*/  IMAD.SHL.U32 R4, R0, 0x2, RZ ;  /* 0x0000000200047824 */ /* 0x008fe200078e00ff */
[----:B------:R-:W-:Y:S02]  /*1b70*/  ELECT P0, URZ, PT ;  /* 0x00000000003f782f */ /* 0x000fe40003800000 */
[----:B------:R-:W-:Y:S01]  /*1b80*/  F2FP.SATFINITE.E4M3.F32.PACK_AB_MERGE_C R24, R25, R24, RZ ;  /* 0x000000181918723e */ /* 0x000fe200048070ff */
[----:B------:R-:W-:Y:S01]  /*1b90*/  UMOV UR17, UR15 ;  /* 0x0000000f00117c82 */ /* 0x000fe20008000000 */
[----:B------:R-:W-:Y:S01]  /*1ba0*/  LOP3.LUT R2, R2, 0x1800, RZ, 0xc0, !PT ;  /* 0x0000180002027812 */ /* 0x000fe200078ec0ff */
[----:B------:R-:W-:Y:S01]  /*1bb0*/  UMOV UR18, UR11 ;  /* 0x0000000b00127c82 */ /* 0x000fe20008000000 */
[----:B------:R-:W-:-:S02]  /*1bc0*/  LOP3.LUT R4, R4, 0x6, RZ, 0xc0, !PT ;  /* 0x0000000604047812 */ /* 0x000fc400078ec0ff */
[----:B------:R-:W-:Y:S01]  /*1bd0*/  F2FP.SATFINITE.E4M3.F32.PACK_AB_MERGE_C R26, R27, R26, RZ ;  /* 0x0000001a1b1a723e */ /* 0x000fe200048070ff */
[----:B------:R-:W-:Y:S01]  /*1be0*/  IMAD R2, R3, 0x20, R2 ;  /* 0x0000002003027824 */ /* 0x000fe200078e0202 */
[----:B------:R-:W-:Y:S01]  /*1bf0*/  F2FP.SATFINITE.E4M3.F32.PACK_AB_MERGE_C R28, R29, R28, RZ ;  /* 0x0000001c1d1c723e */ /* 0x000fe200048070ff */
[----:B------:R-:W-:Y:S01]  /*1c00*/  IMAD R3, R3, 0x4, R4 ;  /* 0x0000000403037824 */ /* 0x000fe200078e0204 */
[----:B------:R-:W-:Y:S02]  /*1c10*/  F2FP.SATFINITE.E4M3.F32.PACK_AB_MERGE_C R30, R31, R30, RZ ;  /* 0x0000001e1f1e723e */ /* 0x000fe400048070ff */
[----:B------:R-:W-:Y:S01]  /*1c20*/  F2FP.SATFINITE.E4M3.F32.PACK_AB_MERGE_C R32, R33, R32, RZ ;  /* 0x000000202120723e */ /* 0x000fe200048070ff */
[----:B------:R-:W-:Y:S01]  /*1c30*/  IMAD.IADD R3, R2, 0x1, R3 ;  /* 0x0000000102037824 */ /* 0x000fe200078e0203 */
[----:B------:R-:W-:Y:S02]  /*1c40*/  F2FP.SATFINITE.E4M3.F32.PACK_AB_MERGE_C R34, R35, R34, RZ ;  /* 0x000000222322723e */ /* 0x000fe400048070ff */
[----:B------:R-:W-:-:S02]  /*1c50*/  F2FP.SATFINITE.E4M3.F32.PACK_AB_MERGE_C R36, R37, R36, RZ ;  /* 0x000000242524723e */ /* 0x000fc400048070ff */
[----:B------:R-:W-:Y:S01]  /*1c60*/  F2FP.SATFINITE.E4M3.F32.PACK_AB_MERGE_C R38, R39, R38, RZ ;  /* 0x000000262726723e */ /* 0x000fe200048070ff */
[----:B------:R-:W1:Y:S02]  /*1c70*/  @!P2 SYNCS.CCTL.IV [UR16+0xc000] ;  /* 0x00c00000ff00a9b1 */ /* 0x000e640008000010 */
[----:B-1----:R-:W-:Y:S01]  /*1c80*/  BAR.SYNC.DEFER_BLOCKING 0x0 ;  /* 0x0000000000007b1d */ /* 0x002fe20000010000 */
[----:B------:R-:W-:Y:S02]  /*1c90*/  ISETP.LT.U32.AND P0, PT, R7, 0x20, P0 ;  /* 0x000000200700780c */ /* 0x000fe40000701070 */
[----:B------:R-:W-:Y:S02]  /*1ca0*/  LOP3.LUT R5, R3, 0x10, RZ, 0x3c, !PT ;  /* 0x0000001003057812 */ /* 0x000fe400078e3cff */
[----:B------:R-:W-:Y:S02]  /*1cb0*/  F2FP.SATFINITE.E4M3.F32.PACK_AB_MERGE_C R40, R41, R40, RZ ;  /* 0x000000282928723e */ /* 0x000fe400048070ff */
[----:B------:R-:W-:-:S02]  /*1cc0*/  F2FP.SATFINITE.E4M3.F32.PACK_AB_MERGE_C R42, R43, R42, RZ ;  /* 0x0000002a2b2a723e */ /* 0x000fc400048070ff */
[----:B------:R-:W-:Y:S02]  /*1cd0*/  F2FP.SATFINITE.E4M3.F32.PACK_AB_MERGE_C R44, R45, R44, RZ ;  /* 0x0000002c2d2c723e */ /* 0x000fe400048070ff */
[----:B------:R-:W-:Y:S02]  /*1ce0*/  F2FP.SATFINITE.E4M3.F32.PACK_AB_MERGE_C R46, R47, R46, RZ ;  /* 0x0000002e2f2e723e */ /* 0x000fe400048070ff */
[----:B------:R-:W-:Y:S01]  /*1cf0*/  LOP3.LUT R7, R3, 0x20, RZ, 0x3c, !PT ;  /* 0x0000002003077812 */ /* 0x000fe200078e3cff */
[----:B------:R-:W-:Y:S01]  /*1d00*/  VOTEU.ANY UP0, P0 ;  /* 0x00000000003f7886 */ /* 0x000fe20000000100 */
[----:B------:R-:W-:Y:S01]  /*1d10*/  F2FP.SATFINITE.E4M3.F32.PACK_AB_MERGE_C R48, R49, R48, RZ ;  /* 0x000000303130723e */ /* 0x000fe200048070ff */
[----:B------:R-:W-:Y:S01]  /*1d20*/  VOTEU.ANY UP1, P0 ;  /* 0x00000000003f7886 */ /* 0x000fe20000020100 */
[----:B------:R-:W-:Y:S02]  /*1d30*/  F2FP.SATFINITE.E4M3.F32.PACK_AB_MERGE_C R50, R51, R50, RZ ;  /* 0x000000323332723e */ /* 0x000fe400048070ff */
[----:B------:R-:W-:Y:S01]  /*1d40*/  F2FP.SATFINITE.E4M3.F32.PACK_AB_MERGE_C R52, R53, R52, RZ ;  /* 0x000000343534723e */ /* 0x000fe200048070ff */
[----:B--2---:R-:W-:Y:S01]  /*1d50*/  @UP0 UMOV UR6, UR28 ;  /* 0x0000001c00060c82 */ /* 0x004fe20008000000 */
[----:B------:R-:W-:Y:S01]  /*1d60*/  F2FP.SATFINITE.E4M3.F32.PACK_AB_MERGE_C R54, R55, R54, RZ ;  /* 0x000000363736723e */ /* 0x000fe200048070ff */
[----:B------:R-:W-:Y:S01]  /*1d70*/  @UP0 UMOV UR7, UR29 ;  /* 0x0000001d00070c82 */ /* 0x000fe20008000000 */
[----:B------:R-:W-:Y:S01]  /*1d80*/  LOP3.LUT R9, R3, 0x30, RZ, 0x3c, !PT ;  /* 0x0000003003097812 */ /* 0x000fe200078e3cff */
[----:B------:R-:W1:Y:S02]  /*1d90*/  @!P2 SYNCS.CCTL.IV [UR16+0xc008] ;  /* 0x00c00800ff00a9b1 */ /* 0x000e640008000010 */
[----:B-1----:R-:W-:Y:S01]  /*1da0*/  STS.U16 [R3+UR16], R24 ;  /* 0x0000001803007988 */ /* 0x002fe20008000410 */
[----:B------:R-:W-:-:S02]  /*1db0*/  F2FP.SATFINITE.E4M3.F32.PACK_AB_MERGE_C R56, R57, R56, RZ ;  /* 0x000000383938723e */ /* 0x000fc400048070ff */
[----:B------:R-:W-:Y:S01]  /*1dc0*/  F2FP.SATFINITE.E4M3.F32.PACK_AB_MERGE_C R58, R59, R58, RZ ;  /* 0x0000003a3b3a723e */ /* 0x000fe200048070ff */
[----:B------:R-:W-:Y:S01]  /*1dd0*/  STS.U16 [R3+UR16+0x400], R26 ;  /* 0x0004001a03007988 */ /* 0x000fe20008000410 */
[----:B------:R-:W-:Y:S02]  /*1de0*/  F2FP.SATFINITE.E4M3.F32.PACK_AB_MERGE_C R60, R61, R60, RZ ;  /* 0x0000003c3d3c723e */ /* 0x000fe400048070ff */
[----:B------:R-:W-:Y:S01]  /*1df0*/  F2FP.SATFINITE.E4M3.F32.PACK_AB_MERGE_C R62, R63, R62, RZ ;  /* 0x0000003e3f3e723e */ /* 0x000fe200048070ff */
[----:B------:R-:W-:Y:S01]  /*1e00*/  STS.U16 [R3+UR16+0x8], R28 ;  /* 0x0000081c03007988 */ /* 0x000fe20008000410 */
[----:B------:R-:W-:Y:S02]  /*1e10*/  LOP3.LUT R11, R3, 0x40, RZ, 0x3c, !PT ;  /* 0x00000040030b7812 */ /* 0x000fe400078e3cff */
[----:B------:R-:W-:Y:S01]  /*1e20*/  F2FP.SATFINITE.E4M3.F32.PACK_AB_MERGE_C R64, R65, R64, RZ ;  /* 0x000000404140723e */ /* 0x000fe200048070ff */
[----:B------:R-:W-:Y:S01]  /*1e30*/  STS.U16 [R3+UR16+0x408], R30 ;  /* 0x0004081e03007988 */ /* 0x000fe20008000410 */
[----:B------:R-:W-:-:S02]  /*1e40*/  F2FP.SATFINITE.E4M3.F32.PACK_AB_MERGE_C R66, R67, R66, RZ ;  /* 0x000000424342723e */ /* 0x000fc400048070ff */
[----:B------:R-:W-:Y:S01]  /*1e50*/  F2FP.SATFINITE.E4M3.F32.PACK_AB_MERGE_C R68, R69, R68, RZ ;  /* 0x000000444544723e */ /* 0x000fe200048070ff */
[----:B------:R-:W-:Y:S01]  /*1e60*/  STS.U16 [R5+UR16], R32 ;  /* 0x0000002005007988 */ /* 0x000fe20008000410 */
[----:B------:R-:W-:Y:S02]  /*1e70*/  F2FP.SATFINITE.E4M3.F32.PACK_AB_MERGE_C R70, R71, R70, RZ ;  /* 0x000000464746723e */ /* 0x000fe400048070ff */
[----:B------:R-:W-:Y:S01]  /*1e80*/  F2FP.SATFINITE.E4M3.F32.PACK_AB_MERGE_C R72, R73, R72, RZ ;  /* 0x000000484948723e */ /* 0x000fe200048070ff */
[----:B------:R-:W-:Y:S01]  /*1e90*/  STS.U16 [R5+UR16+0x400], R34 ;  /* 0x0004002205007988 */ /* 0x000fe20008000410 */
[----:B------:R-:W-:Y:S02]  /*1ea0*/  F2FP.SATFINITE.E4M3.F32.PACK_AB_MERGE_C R74, R75, R74, RZ ;  /* 0x0000004a4b4a723e */ /* 0x000fe400048070ff */
[----:B------:R-:W-:Y:S01]  /*1eb0*/  F2FP.SATFINITE.E4M3.F32.PACK_AB_MERGE_C R76, R77, R76, RZ ;  /* 0x0000004c4d4c723e */ /* 0x000fe200048070ff */
[----:B------:R-:W-:Y:S01]  /*1ec0*/  STS.U16 [R5+UR16+0x8], R36 ;  /* 0x0000082405007988 */ /* 0x000fe20008000410 */
[----:B------:R-:W-:-:S02]  /*1ed0*/  F2FP.SATFINITE.E4M3.F32.PACK_AB_MERGE_C R78, R79, R78, RZ ;  /* 0x0000004e4f4e723e */ /* 0x000fc400048070ff */
[----:B------:R-:W-:Y:S01]  /*1ee0*/  F2FP.SATFINITE.E4M3.F32.PACK_AB_MERGE_C R80, R81, R80, RZ ;  /* 0x000000505150723e */ /* 0x000fe200048070ff */
[----:B------:R1:W-:Y:S01]  /*1ef0*/  STS.U16 [R5+UR16+0x408], R38 ;  /* 0x0004082605007988 */ /* 0x0003e20008000410 */
[----:B------:R-:W-:Y:S02]  /*1f00*/  F2FP.SATFINITE.E4M3.F32.PACK_AB_MERGE_C R82, R83, R82, RZ ;  /* 0x000000525352723e */ /* 0x000fe400048070ff */
[----:B------:R-:W-:Y:S01]  /*1f10*/  F2FP.SATFINITE.E4M3.F32.PACK_AB_MERGE_C R84, R85, R84, RZ ;  /* 0x000000545554723e */ /* 0x000fe200048070ff */
[----:B------:R-:W-:Y:S01]  /*1f20*/  STS.U16 [R7+UR16], R40 ;  /* 0x0000002807007988 */ /* 0x000fe20008000410 */
[----:B------:R-:W-:-:S03]  /*1f30*/  F2FP.SATFINITE.E4M3.F32.PACK_AB_MERGE_C R86, R87, R86, RZ ;  /* 0x000000565756723e */ /* 0x000fc600048070ff */
[----:B------:R-:W-:Y:S01]  /*1f40*/  STS.U16 [R7+UR16+0x400], R42 ;  /* 0x0004002a07007988 */ /* 0x000fe20008000410 */
[----:B-1----:R-:W-:-:S03]  /*1f50*/  LOP3.LUT R5, R3, 0x50, RZ, 0x3c, !PT ;  /* 0x0000005003057812 */ /* 0x002fc600078e3cff */
[----:B------:R-:W-:Y:S04]  /*1f60*/  STS.U16 [R7+UR16+0x8], R44 ;  /* 0x0000082c07007988 */ /* 0x000fe80008000410 */
[----:B------:R1:W-:Y:S04]  /*1f70*/  STS.U16 [R7+UR16+0x408], R46 ;  /* 0x0004082e07007988 */ /* 0x0003e80008000410 */
[----:B------:R-:W-:Y:S04]  /*1f80*/  STS.U16 [R9+UR16], R48 ;  /* 0x0000003009007988 */ /* 0x000fe80008000410 */
[----:B------:R-:W-:Y:S01]  /*1f90*/  STS.U16 [R9+UR16+0x400], R50 ;  /* 0x0004003209007988 */ /* 0x000fe20008000410 */
[----:B-1----:R-:W-:-:S02]  /*1fa0*/  LOP3.LUT R7, R3, 0x60, RZ, 0x3c, !PT ;  /* 0x0000006003077812 */ /* 0x002fc400078e3cff */
[----:B------:R-:W-:Y:S01]  /*1fb0*/  LOP3.LUT R3, R3, 0x70, RZ, 0x3c, !PT ;  /* 0x0000007003037812 */ /* 0x000fe200078e3cff */
[----:B------:R-:W-:Y:S04]  /*1fc0*/  STS.U16 [R9+UR16+0x8], R52 ;  /* 0x0000083409007988 */ /* 0x000fe80008000410 */
[----:B------:R-:W-:Y:S04]  /*1fd0*/  STS.U16 [R9+UR16+0x408], R54 ;  /* 0x0004083609007988 */ /* 0x000fe80008000410 */
[----:B------:R-:W-:Y:S04]  /*1fe0*/  STS.U16 [R11+UR16], R56 ;  /* 0x000000380b007988 */ /* 0x000fe80008000410 */
[----:B------:R-:W-:Y:S04]  /*1ff0*/  STS.U16 [R11+UR16+0x400], R58 ;  /* 0x0004003a0b007988 */ /* 0x000fe80008000410 */
        /* <DEDUP_REMOVED lines=13> */
[----:B------:R-:W-:Y:S01]  /*20d0*/  STS.U16 [R3+UR16+0x408], R86 ;  /* 0x0004085603007988 */ /* 0x000fe20008000410 */
[----:B------:R1:W-:Y:S06]  /*20e0*/  MEMBAR.ALL.CTA ;  /* 0x0000000000007992 */ /* 0x0003ec0000008000 */
[----:B-1----:R-:W1:Y:S02]  /*20f0*/  FENCE.VIEW.ASYNC.S ;  /* 0x00000000000073c6 */ /* 0x002e640000000000 */
[----:B-1----:R-:W-:Y:S06]  /*2100*/  BAR.SYNC.DEFER_BLOCKING 0x0 ;  /* 0x0000000000007b1d */ /* 0x002fec0000010000 */
[----:B------:R1:W-:Y:S01]  /*2110*/  @UP1 UTMASTG.2D [UR16], [UR6] ;  /* 0x00000010060013b5 */ /* 0x0003e20008008000 */
[----:B------:R0:W-:Y:S01]  /*2120*/  UTMACMDFLUSH ;  /* 0x00000000000079b7 */ /* 0x0001e20000000000 */
[----:B------:R-:W-:-:S04]  /*2130*/  DEPBAR.LE SB0, 0x0 ;  /* 0x000080000000791a */ /* 0x000fc80000000000 */
[----:B------:R-:W-:Y:S06]  /*2140*/  BAR.SYNC.DEFER_BLOCKING 0x0 ;  /* 0x0000000000007b1d */ /* 0x000fec0000010000 */
[----:B-1----:R-:W-:Y:S05]  /*2150*/  EXIT ;  /* 0x000000000000794d */ /* 0x002fea0003800000 */
.L_x_49:
[----:B------:R-:W1:Y:S02]  /*2160*/  SYNCS.PHASECHK.TRANS64.TRYWAIT P0, [UR17+0xc000], R2 ;  /* 0x00c00002ff0075a7 */ /* 0x000e640008000151 */
[----:B-1----:R-:W-:Y:S05]  /*2170*/  @!P0 BRA `(.L_x_49) ;  /* 0xfffffffc00f88947 */ /* 0x002fea000383ffff */
[----:B------:R-:W-:Y:S05]  /*2180*/  BRA `(.L_x_51) ;  /* 0xfffffff400e87947 */ /* 0x000fea000383ffff */
.L_x_52:
[----:B------:R-:W-:-:S00]  /*2190*/  BRA `(.L_x_52) ;  /* 0xfffffffc00fc7947 */ /* 0x000fc0000383ffff */
[----:B------:R-:W-:-:S00]  /*21a0*/  NOP ;  /* 0x0000000000007918 */ /* 0x000fc00000000000 */
        /* <DEDUP_REMOVED lines=13> */
.L_x_53:


//--------------------- .nv.shared.gluon_wgmma    --------------------------
	.section	.nv.shared.gluon_wgmma,"aw",@nobits
	.sectionflags	@""
	.align	16
	.zero		1024


//--------------------- .nv.shared.reserved.0     --------------------------
	.section	.nv.shared.reserved.0,"aw",@nobits
	.weak		__nv_reservedSMEM_offset_0_alias
	.size		__nv_reservedSMEM_offset_0_alias, 0, 0
	.other		__nv_reservedSMEM_offset_0_alias,@"STO_CUDA_RESERVED_SHARED STV_DEFAULT"
__nv_reservedSMEM_offset_0_alias:
	.zero		0


//--------------------- .nv.constant0.gluon_wgmma --------------------------
	.section	.nv.constant0.gluon_wgmma,"a",@progbits
	.sectionflags	@""
	.align	4
.nv.constant0.gluon_wgmma:
	.zero		608


//--------------------- SYMBOLS --------------------------

	.type		.nv.reservedSmem.offset0,@object
	.size		.nv.reservedSmem.offset0,0x4
